//
// Generated by NVIDIA NVVM Compiler
//
// Compiler Build ID: CL-36424714
// Cuda compilation tools, release 13.0, V13.0.88
// Based on NVVM 20.0.0
//

.version 9.0
.target sm_100
.address_size 64

	// .globl	_Z14kernelSimpleAxPfS_S_i
// _ZZ8kernelAxPfS_S_iE5cache has been demoted
// _ZZ9kernelATxPfS_S_iE5cache has been demoted

.visible .entry _Z14kernelSimpleAxPfS_S_i(
	.param .u64 .ptr .align 1 _Z14kernelSimpleAxPfS_S_i_param_0,
	.param .u64 .ptr .align 1 _Z14kernelSimpleAxPfS_S_i_param_1,
	.param .u64 .ptr .align 1 _Z14kernelSimpleAxPfS_S_i_param_2,
	.param .u32 _Z14kernelSimpleAxPfS_S_i_param_3
)
{
	.reg .b32 	%r<8>;
	.reg .b32 	%f<5>;
	.reg .b64 	%rd<13>;

	ld.param.u64 	%rd1, [_Z14kernelSimpleAxPfS_S_i_param_0];
	ld.param.u64 	%rd2, [_Z14kernelSimpleAxPfS_S_i_param_1];
	ld.param.u64 	%rd3, [_Z14kernelSimpleAxPfS_S_i_param_2];
	ld.param.u32 	%r1, [_Z14kernelSimpleAxPfS_S_i_param_3];
	cvta.to.global.u64 	%rd4, %rd3;
	cvta.to.global.u64 	%rd5, %rd2;
	cvta.to.global.u64 	%rd6, %rd1;
	mov.u32 	%r2, %ctaid.x;
	mov.u32 	%r3, %ntid.x;
	mov.u32 	%r4, %ctaid.y;
	mov.u32 	%r5, %tid.x;
	mad.lo.s32 	%r6, %r3, %r4, %r5;
	mul.wide.u32 	%rd7, %r2, 4;
	add.s64 	%rd8, %rd4, %rd7;
	mad.lo.s32 	%r7, %r1, %r2, %r6;
	mul.wide.s32 	%rd9, %r7, 4;
	add.s64 	%rd10, %rd6, %rd9;
	ld.global.f32 	%f1, [%rd10];
	mul.wide.u32 	%rd11, %r6, 4;
	add.s64 	%rd12, %rd5, %rd11;
	ld.global.f32 	%f2, [%rd12];
	mul.f32 	%f3, %f1, %f2;
	atom.global.add.f32 	%f4, [%rd8], %f3;
	ret;

}
	// .globl	_Z12kernelAxShflPfS_S_i
.visible .entry _Z12kernelAxShflPfS_S_i(
	.param .u64 .ptr .align 1 _Z12kernelAxShflPfS_S_i_param_0,
	.param .u64 .ptr .align 1 _Z12kernelAxShflPfS_S_i_param_1,
	.param .u64 .ptr .align 1 _Z12kernelAxShflPfS_S_i_param_2,
	.param .u32 _Z12kernelAxShflPfS_S_i_param_3
)
{
	.reg .pred 	%p<7>;
	.reg .b32 	%r<25>;
	.reg .b32 	%f<6>;
	.reg .b64 	%rd<13>;

	ld.param.u64 	%rd2, [_Z12kernelAxShflPfS_S_i_param_0];
	ld.param.u64 	%rd3, [_Z12kernelAxShflPfS_S_i_param_1];
	ld.param.u64 	%rd1, [_Z12kernelAxShflPfS_S_i_param_2];
	ld.param.u32 	%r3, [_Z12kernelAxShflPfS_S_i_param_3];
	cvta.to.global.u64 	%rd4, %rd3;
	cvta.to.global.u64 	%rd5, %rd2;
	mov.u32 	%r1, %ctaid.x;
	mov.u32 	%r4, %tid.x;
	mov.u32 	%r5, %ctaid.y;
	mov.u32 	%r6, %ntid.x;
	mad.lo.s32 	%r7, %r5, %r6, %r4;
	mad.lo.s32 	%r8, %r3, %r1, %r7;
	mul.wide.s32 	%rd6, %r8, 4;
	add.s64 	%rd7, %rd5, %rd6;
	ld.global.f32 	%f1, [%rd7];
	mul.wide.u32 	%rd8, %r7, 4;
	add.s64 	%rd9, %rd4, %rd8;
	ld.global.f32 	%f2, [%rd9];
	mul.f32 	%f3, %f1, %f2;
	cvt.rzi.s32.f32 	%r9, %f3;
	shfl.sync.down.b32	%r10|%p1, %r9, 16, 31, -1;
	add.s32 	%r11, %r10, %r9;
	shfl.sync.down.b32	%r12|%p2, %r11, 8, 31, -1;
	add.s32 	%r13, %r12, %r11;
	shfl.sync.down.b32	%r14|%p3, %r13, 4, 31, -1;
	add.s32 	%r15, %r14, %r13;
	shfl.sync.down.b32	%r16|%p4, %r15, 2, 31, -1;
	add.s32 	%r17, %r16, %r15;
	shfl.sync.down.b32	%r18|%p5, %r17, 1, 31, -1;
	add.s32 	%r2, %r18, %r17;
	mov.u32 	%r19, %tid.y;
	mov.u32 	%r20, %tid.z;
	mov.u32 	%r21, %ntid.y;
	mad.lo.s32 	%r22, %r20, %r21, %r19;
	mad.lo.s32 	%r23, %r22, %r6, %r4;
	and.b32  	%r24, %r23, 31;
	setp.ne.s32 	%p6, %r24, 0;
	@%p6 bra 	$L__BB1_2;
	cvta.to.global.u64 	%rd10, %rd1;
	cvt.rn.f32.s32 	%f4, %r2;
	mul.wide.u32 	%rd11, %r1, 4;
	add.s64 	%rd12, %rd10, %rd11;
	atom.global.add.f32 	%f5, [%rd12], %f4;
$L__BB1_2:
	ret;

}
	// .globl	_Z8kernelAxPfS_S_i
.visible .entry _Z8kernelAxPfS_S_i(
	.param .u64 .ptr .align 1 _Z8kernelAxPfS_S_i_param_0,
	.param .u64 .ptr .align 1 _Z8kernelAxPfS_S_i_param_1,
	.param .u64 .ptr .align 1 _Z8kernelAxPfS_S_i_param_2,
	.param .u32 _Z8kernelAxPfS_S_i_param_3
)
{
	.reg .pred 	%p<5>;
	.reg .b32 	%r<37>;
	.reg .b32 	%f<9>;
	.reg .b64 	%rd<13>;
	// demoted variable
	.shared .align 4 .b8 _ZZ8kernelAxPfS_S_iE5cache[4096];
	ld.param.u64 	%rd2, [_Z8kernelAxPfS_S_i_param_0];
	ld.param.u64 	%rd3, [_Z8kernelAxPfS_S_i_param_1];
	ld.param.u64 	%rd1, [_Z8kernelAxPfS_S_i_param_2];
	ld.param.u32 	%r11, [_Z8kernelAxPfS_S_i_param_3];
	cvta.to.global.u64 	%rd4, %rd3;
	cvta.to.global.u64 	%rd5, %rd2;
	mov.u32 	%r1, %ctaid.x;
	mov.u32 	%r12, %tid.x;
	mov.u32 	%r13, %ctaid.y;
	mov.u32 	%r14, %ntid.x;
	mad.lo.s32 	%r15, %r13, %r14, %r12;
	mad.lo.s32 	%r16, %r11, %r1, %r15;
	mul.wide.s32 	%rd6, %r16, 4;
	add.s64 	%rd7, %rd5, %rd6;
	ld.global.f32 	%f1, [%rd7];
	mul.wide.u32 	%rd8, %r15, 4;
	add.s64 	%rd9, %rd4, %rd8;
	ld.global.f32 	%f2, [%rd9];
	mul.f32 	%f3, %f1, %f2;
	mov.u32 	%r17, %tid.y;
	mov.u32 	%r18, %tid.z;
	mov.u32 	%r19, %ntid.y;
	mad.lo.s32 	%r20, %r18, %r19, %r17;
	mad.lo.s32 	%r21, %r20, %r14, %r12;
	and.b32  	%r22, %r21, 1073741792;
	shl.b32 	%r23, %r21, 2;
	and.b32  	%r24, %r23, -128;
	mov.u32 	%r25, _ZZ8kernelAxPfS_S_iE5cache;
	add.s32 	%r2, %r25, %r24;
	mul.lo.s32 	%r26, %r14, %r19;
	mov.u32 	%r27, %ntid.z;
	mul.lo.s32 	%r28, %r26, %r27;
	sub.s32 	%r29, %r28, %r22;
	max.u32 	%r30, %r29, 32;
	sub.s32 	%r31, %r30, %r29;
	mov.b32 	%r32, -1;
	shr.u32 	%r3, %r32, %r31;
	popc.b32 	%r36, %r3;
	// begin inline asm
	mov.u32 %r10, %lanemask_lt;
	// end inline asm
	and.b32  	%r5, %r10, %r3;
	popc.b32 	%r6, %r5;
	shl.b32 	%r33, %r6, 2;
	add.s32 	%r7, %r2, %r33;
	st.shared.f32 	[%r7], %f3;
	bar.warp.sync 	%r3;
	setp.lt.u32 	%p1, %r36, 2;
	@%p1 bra 	$L__BB2_4;
$L__BB2_1:
	shr.u32 	%r9, %r36, 1;
	setp.le.u32 	%p2, %r9, %r6;
	@%p2 bra 	$L__BB2_3;
	shl.b32 	%r34, %r9, 2;
	add.s32 	%r35, %r7, %r34;
	ld.shared.f32 	%f4, [%r35];
	ld.shared.f32 	%f5, [%r7];
	add.f32 	%f6, %f4, %f5;
	st.shared.f32 	[%r7], %f6;
$L__BB2_3:
	bar.warp.sync 	%r3;
	setp.gt.u32 	%p3, %r36, 3;
	mov.u32 	%r36, %r9;
	@%p3 bra 	$L__BB2_1;
$L__BB2_4:
	setp.ne.s32 	%p4, %r5, 0;
	@%p4 bra 	$L__BB2_6;
	ld.shared.f32 	%f7, [%r2];
	cvta.to.global.u64 	%rd10, %rd1;
	mul.wide.u32 	%rd11, %r1, 4;
	add.s64 	%rd12, %rd10, %rd11;
	atom.global.add.f32 	%f8, [%rd12], %f7;
$L__BB2_6:
	ret;

}
	// .globl	_Z15kernelSimpleATxPfS_S_i
.visible .entry _Z15kernelSimpleATxPfS_S_i(
	.param .u64 .ptr .align 1 _Z15kernelSimpleATxPfS_S_i_param_0,
	.param .u64 .ptr .align 1 _Z15kernelSimpleATxPfS_S_i_param_1,
	.param .u64 .ptr .align 1 _Z15kernelSimpleATxPfS_S_i_param_2,
	.param .u32 _Z15kernelSimpleATxPfS_S_i_param_3
)
{
	.reg .b32 	%r<8>;
	.reg .b32 	%f<5>;
	.reg .b64 	%rd<12>;

	ld.param.u64 	%rd1, [_Z15kernelSimpleATxPfS_S_i_param_0];
	ld.param.u64 	%rd2, [_Z15kernelSimpleATxPfS_S_i_param_1];
	ld.param.u64 	%rd3, [_Z15kernelSimpleATxPfS_S_i_param_2];
	ld.param.u32 	%r1, [_Z15kernelSimpleATxPfS_S_i_param_3];
	cvta.to.global.u64 	%rd4, %rd3;
	cvta.to.global.u64 	%rd5, %rd2;
	cvta.to.global.u64 	%rd6, %rd1;
	mov.u32 	%r2, %ctaid.x;
	mov.u32 	%r3, %ntid.x;
	mov.u32 	%r4, %ctaid.y;
	mov.u32 	%r5, %tid.x;
	mad.lo.s32 	%r6, %r3, %r4, %r5;
	mul.wide.u32 	%rd7, %r6, 4;
	add.s64 	%rd8, %rd4, %rd7;
	mad.lo.s32 	%r7, %r1, %r6, %r2;
	mul.wide.s32 	%rd9, %r7, 4;
	add.s64 	%rd10, %rd6, %rd9;
	ld.global.f32 	%f1, [%rd10];
	add.s64 	%rd11, %rd5, %rd7;
	ld.global.f32 	%f2, [%rd11];
	mul.f32 	%f3, %f1, %f2;
	atom.global.add.f32 	%f4, [%rd8], %f3;
	ret;

}
	// .globl	_Z9kernelATxPfS_S_i
.visible .entry _Z9kernelATxPfS_S_i(
	.param .u64 .ptr .align 1 _Z9kernelATxPfS_S_i_param_0,
	.param .u64 .ptr .align 1 _Z9kernelATxPfS_S_i_param_1,
	.param .u64 .ptr .align 1 _Z9kernelATxPfS_S_i_param_2,
	.param .u32 _Z9kernelATxPfS_S_i_param_3
)
{
	.reg .pred 	%p<5>;
	.reg .b32 	%r<37>;
	.reg .b32 	%f<9>;
	.reg .b64 	%rd<13>;
	// demoted variable
	.shared .align 4 .b8 _ZZ9kernelATxPfS_S_iE5cache[4096];
	ld.param.u64 	%rd2, [_Z9kernelATxPfS_S_i_param_0];
	ld.param.u64 	%rd3, [_Z9kernelATxPfS_S_i_param_1];
	ld.param.u64 	%rd1, [_Z9kernelATxPfS_S_i_param_2];
	ld.param.u32 	%r11, [_Z9kernelATxPfS_S_i_param_3];
	cvta.to.global.u64 	%rd4, %rd3;
	cvta.to.global.u64 	%rd5, %rd2;
	mov.u32 	%r1, %ctaid.x;
	mov.u32 	%r12, %ntid.x;
	mov.u32 	%r13, %ctaid.y;
	mov.u32 	%r14, %tid.x;
	mad.lo.s32 	%r15, %r12, %r13, %r14;
	mad.lo.s32 	%r16, %r11, %r15, %r1;
	mul.wide.s32 	%rd6, %r16, 4;
	add.s64 	%rd7, %rd5, %rd6;
	ld.global.f32 	%f1, [%rd7];
	mul.wide.u32 	%rd8, %r15, 4;
	add.s64 	%rd9, %rd4, %rd8;
	ld.global.f32 	%f2, [%rd9];
	mul.f32 	%f3, %f1, %f2;
	mov.u32 	%r17, %tid.y;
	mov.u32 	%r18, %tid.z;
	mov.u32 	%r19, %ntid.y;
	mad.lo.s32 	%r20, %r18, %r19, %r17;
	mad.lo.s32 	%r21, %r20, %r12, %r14;
	and.b32  	%r22, %r21, 1073741792;
	shl.b32 	%r23, %r21, 2;
	and.b32  	%r24, %r23, -128;
	mov.u32 	%r25, _ZZ9kernelATxPfS_S_iE5cache;
	add.s32 	%r2, %r25, %r24;
	mul.lo.s32 	%r26, %r12, %r19;
	mov.u32 	%r27, %ntid.z;
	mul.lo.s32 	%r28, %r26, %r27;
	sub.s32 	%r29, %r28, %r22;
	max.u32 	%r30, %r29, 32;
	sub.s32 	%r31, %r30, %r29;
	mov.b32 	%r32, -1;
	shr.u32 	%r3, %r32, %r31;
	popc.b32 	%r36, %r3;
	// begin inline asm
	mov.u32 %r10, %lanemask_lt;
	// end inline asm
	and.b32  	%r5, %r10, %r3;
	popc.b32 	%r6, %r5;
	shl.b32 	%r33, %r6, 2;
	add.s32 	%r7, %r2, %r33;
	st.shared.f32 	[%r7], %f3;
	bar.warp.sync 	%r3;
	setp.lt.u32 	%p1, %r36, 2;
	@%p1 bra 	$L__BB4_4;
$L__BB4_1:
	shr.u32 	%r9, %r36, 1;
	setp.le.u32 	%p2, %r9, %r6;
	@%p2 bra 	$L__BB4_3;
	shl.b32 	%r34, %r9, 2;
	add.s32 	%r35, %r7, %r34;
	ld.shared.f32 	%f4, [%r35];
	ld.shared.f32 	%f5, [%r7];
	add.f32 	%f6, %f4, %f5;
	st.shared.f32 	[%r7], %f6;
$L__BB4_3:
	bar.warp.sync 	%r3;
	setp.gt.u32 	%p3, %r36, 3;
	mov.u32 	%r36, %r9;
	@%p3 bra 	$L__BB4_1;
$L__BB4_4:
	setp.ne.s32 	%p4, %r5, 0;
	@%p4 bra 	$L__BB4_6;
	ld.shared.f32 	%f7, [%r2];
	cvta.to.global.u64 	%rd10, %rd1;
	mul.wide.u32 	%rd11, %r1, 4;
	add.s64 	%rd12, %rd10, %rd11;
	atom.global.add.f32 	%f8, [%rd12], %f7;
$L__BB4_6:
	ret;

}
	// .globl	_Z13kernelATxShflPfS_S_i
.visible .entry _Z13kernelATxShflPfS_S_i(
	.param .u64 .ptr .align 1 _Z13kernelATxShflPfS_S_i_param_0,
	.param .u64 .ptr .align 1 _Z13kernelATxShflPfS_S_i_param_1,
	.param .u64 .ptr .align 1 _Z13kernelATxShflPfS_S_i_param_2,
	.param .u32 _Z13kernelATxShflPfS_S_i_param_3
)
{
	.reg .pred 	%p<7>;
	.reg .b32 	%r<25>;
	.reg .b32 	%f<6>;
	.reg .b64 	%rd<13>;

	ld.param.u64 	%rd2, [_Z13kernelATxShflPfS_S_i_param_0];
	ld.param.u64 	%rd3, [_Z13kernelATxShflPfS_S_i_param_1];
	ld.param.u64 	%rd1, [_Z13kernelATxShflPfS_S_i_param_2];
	ld.param.u32 	%r3, [_Z13kernelATxShflPfS_S_i_param_3];
	cvta.to.global.u64 	%rd4, %rd3;
	cvta.to.global.u64 	%rd5, %rd2;
	mov.u32 	%r1, %ctaid.x;
	mov.u32 	%r4, %ntid.x;
	mov.u32 	%r5, %ctaid.y;
	mov.u32 	%r6, %tid.x;
	mad.lo.s32 	%r7, %r4, %r5, %r6;
	mad.lo.s32 	%r8, %r3, %r7, %r1;
	mul.wide.s32 	%rd6, %r8, 4;
	add.s64 	%rd7, %rd5, %rd6;
	ld.global.f32 	%f1, [%rd7];
	mul.wide.u32 	%rd8, %r7, 4;
	add.s64 	%rd9, %rd4, %rd8;
	ld.global.f32 	%f2, [%rd9];
	mul.f32 	%f3, %f1, %f2;
	cvt.rzi.s32.f32 	%r9, %f3;
	shfl.sync.down.b32	%r10|%p1, %r9, 16, 31, -1;
	add.s32 	%r11, %r10, %r9;
	shfl.sync.down.b32	%r12|%p2, %r11, 8, 31, -1;
	add.s32 	%r13, %r12, %r11;
	shfl.sync.down.b32	%r14|%p3, %r13, 4, 31, -1;
	add.s32 	%r15, %r14, %r13;
	shfl.sync.down.b32	%r16|%p4, %r15, 2, 31, -1;
	add.s32 	%r17, %r16, %r15;
	shfl.sync.down.b32	%r18|%p5, %r17, 1, 31, -1;
	add.s32 	%r2, %r18, %r17;
	mov.u32 	%r19, %tid.y;
	mov.u32 	%r20, %tid.z;
	mov.u32 	%r21, %ntid.y;
	mad.lo.s32 	%r22, %r20, %r21, %r19;
	mad.lo.s32 	%r23, %r22, %r4, %r6;
	and.b32  	%r24, %r23, 31;
	setp.ne.s32 	%p6, %r24, 0;
	@%p6 bra 	$L__BB5_2;
	cvta.to.global.u64 	%rd10, %rd1;
	cvt.rn.f32.s32 	%f4, %r2;
	mul.wide.u32 	%rd11, %r1, 4;
	add.s64 	%rd12, %rd10, %rd11;
	atom.global.add.f32 	%f5, [%rd12], %f4;
$L__BB5_2:
	ret;

}


// ===== COMPILED SASS (sm_100) =====

	.target	sm_100

	.elftype	@"ET_EXEC"


//--------------------- .note.nv.tkinfo           --------------------------
	.section	.note.nv.tkinfo,"",@"SHT_NOTE"
	.sectionflags	@"SHF_NOTE_NV_TKINFO"
	.tkinfo
        /*0018*/ 	.word	0x00000002
        /*0030*/ 	.string	""
        /*0030*/ 	.string	"ptxas"
        /*0030*/ 	.string	"Cuda compilation tools, release 13.0, V13.0.88"
        /*0030*/ 	.string	"Build cuda_13.0.r13.0/compiler.36424714_0"
        /*0030*/ 	.string	"-arch sm_100 -m 64 "



//--------------------- .note.nv.cuinfo           --------------------------
	.section	.note.nv.cuinfo,"",@"SHT_NOTE"
	.sectionflags	@"SHF_NOTE_NV_CUINFO"
        /*0018*/ 	.short	0x0002
        /*001a*/ 	.short	0x0064
        /*001c*/ 	.short	0x0082
	.zero		2


//--------------------- .nv.info                  --------------------------
	.section	.nv.info,"",@"SHT_CUDA_INFO"
	.align	4


	//----- nvinfo : EIATTR_REGCOUNT
	.align		4
        /*0000*/ 	.byte	0x04, 0x2f
        /*0002*/ 	.short	(.L_1 - .L_0)
	.align		4
.L_0:
        /*0004*/ 	.word	index@(_Z14kernelSimpleAxPfS_S_i)
        /*0008*/ 	.word	0x0000000c


	//----- nvinfo : EIATTR_FRAME_SIZE
	.align		4
.L_1:
        /*000c*/ 	.byte	0x04, 0x11
        /*000e*/ 	.short	(.L_3 - .L_2)
	.align		4
.L_2:
        /*0010*/ 	.word	index@(_Z14kernelSimpleAxPfS_S_i)
        /*0014*/ 	.word	0x00000000


	//----- nvinfo : EIATTR_REGCOUNT
	.align		4
.L_3:
        /*0018*/ 	.byte	0x04, 0x2f
        /*001a*/ 	.short	(.L_5 - .L_4)
	.align		4
.L_4:
        /*001c*/ 	.word	index@(_Z12kernelAxShflPfS_S_i)
        /*0020*/ 	.word	0x00000010


	//----- nvinfo : EIATTR_FRAME_SIZE
	.align		4
.L_5:
        /*0024*/ 	.byte	0x04, 0x11
        /*0026*/ 	.short	(.L_7 - .L_6)
	.align		4
.L_6:
        /*0028*/ 	.word	index@(_Z12kernelAxShflPfS_S_i)
        /*002c*/ 	.word	0x00000000


	//----- nvinfo : EIATTR_REGCOUNT
	.align		4
.L_7:
        /*0030*/ 	.byte	0x04, 0x2f
        /*0032*/ 	.short	(.L_9 - .L_8)
	.align		4
.L_8:
        /*0034*/ 	.word	index@(_Z8kernelAxPfS_S_i)
        /*0038*/ 	.word	0x00000012


	//----- nvinfo : EIATTR_FRAME_SIZE
	.align		4
.L_9:
        /*003c*/ 	.byte	0x04, 0x11
        /*003e*/ 	.short	(.L_11 - .L_10)
	.align		4
.L_10:
        /*0040*/ 	.word	index@(_Z8kernelAxPfS_S_i)
        /*0044*/ 	.word	0x00000000


	//----- nvinfo : EIATTR_REGCOUNT
	.align		4
.L_11:
        /*0048*/ 	.byte	0x04, 0x2f
        /*004a*/ 	.short	(.L_13 - .L_12)
	.align		4
.L_12:
        /*004c*/ 	.word	index@(_Z15kernelSimpleATxPfS_S_i)
        /*0050*/ 	.word	0x0000000c


	//----- nvinfo : EIATTR_FRAME_SIZE
	.align		4
.L_13:
        /*0054*/ 	.byte	0x04, 0x11
        /*0056*/ 	.short	(.L_15 - .L_14)
	.align		4
.L_14:
        /*0058*/ 	.word	index@(_Z15kernelSimpleATxPfS_S_i)
        /*005c*/ 	.word	0x00000000


	//----- nvinfo : EIATTR_REGCOUNT
	.align		4
.L_15:
        /*0060*/ 	.byte	0x04, 0x2f
        /*0062*/ 	.short	(.L_17 - .L_16)
	.align		4
.L_16:
        /*0064*/ 	.word	index@(_Z9kernelATxPfS_S_i)
        /*0068*/ 	.word	0x00000012


	//----- nvinfo : EIATTR_FRAME_SIZE
	.align		4
.L_17:
        /*006c*/ 	.byte	0x04, 0x11
        /*006e*/ 	.short	(.L_19 - .L_18)
	.align		4
.L_18:
        /*0070*/ 	.word	index@(_Z9kernelATxPfS_S_i)
        /*0074*/ 	.word	0x00000000


	//----- nvinfo : EIATTR_REGCOUNT
	.align		4
.L_19:
        /*0078*/ 	.byte	0x04, 0x2f
        /*007a*/ 	.short	(.L_21 - .L_20)
	.align		4
.L_20:
        /*007c*/ 	.word	index@(_Z13kernelATxShflPfS_S_i)
        /*0080*/ 	.word	0x0000000f


	//----- nvinfo : EIATTR_FRAME_SIZE
	.align		4
.L_21:
        /*0084*/ 	.byte	0x04, 0x11
        /*0086*/ 	.short	(.L_23 - .L_22)
	.align		4
.L_22:
        /*0088*/ 	.word	index@(_Z13kernelATxShflPfS_S_i)
        /*008c*/ 	.word	0x00000000


	//----- nvinfo : EIATTR_MIN_STACK_SIZE
	.align		4
.L_23:
        /*0090*/ 	.byte	0x04, 0x12
        /*0092*/ 	.short	(.L_25 - .L_24)
	.align		4
.L_24:
        /*0094*/ 	.word	index@(_Z13kernelATxShflPfS_S_i)
        /*0098*/ 	.word	0x00000000


	//----- nvinfo : EIATTR_MIN_STACK_SIZE
	.align		4
.L_25:
        /*009c*/ 	.byte	0x04, 0x12
        /*009e*/ 	.short	(.L_27 - .L_26)
	.align		4
.L_26:
        /*00a0*/ 	.word	index@(_Z9kernelATxPfS_S_i)
        /*00a4*/ 	.word	0x00000000


	//----- nvinfo : EIATTR_MIN_STACK_SIZE
	.align		4
.L_27:
        /*00a8*/ 	.byte	0x04, 0x12
        /*00aa*/ 	.short	(.L_29 - .L_28)
	.align		4
.L_28:
        /*00ac*/ 	.word	index@(_Z15kernelSimpleATxPfS_S_i)
        /*00b0*/ 	.word	0x00000000


	//----- nvinfo : EIATTR_MIN_STACK_SIZE
	.align		4
.L_29:
        /*00b4*/ 	.byte	0x04, 0x12
        /*00b6*/ 	.short	(.L_31 - .L_30)
	.align		4
.L_30:
        /*00b8*/ 	.word	index@(_Z8kernelAxPfS_S_i)
        /*00bc*/ 	.word	0x00000000


	//----- nvinfo : EIATTR_MIN_STACK_SIZE
	.align		4
.L_31:
        /*00c0*/ 	.byte	0x04, 0x12
        /*00c2*/ 	.short	(.L_33 - .L_32)
	.align		4
.L_32:
        /*00c4*/ 	.word	index@(_Z12kernelAxShflPfS_S_i)
        /*00c8*/ 	.word	0x00000000


	//----- nvinfo : EIATTR_MIN_STACK_SIZE
	.align		4
.L_33:
        /*00cc*/ 	.byte	0x04, 0x12
        /*00ce*/ 	.short	(.L_35 - .L_34)
	.align		4
.L_34:
        /*00d0*/ 	.word	index@(_Z14kernelSimpleAxPfS_S_i)
        /*00d4*/ 	.word	0x00000000
.L_35:


//--------------------- .nv.compat                --------------------------
	.section	.nv.compat,"",@"SHT_CUDA_COMPAT_INFO"
	.align	4
        /*0000*/ 	.byte	0x02, 0x09, 0x00, 0x00, 0x02, 0x02, 0x01, 0x00, 0x02, 0x05, 0x05, 0x00, 0x03, 0x07, 0x01, 0x01
        /*0010*/ 	.byte	0x02, 0x03, 0x00, 0x00, 0x02, 0x06, 0x01, 0x00, 0x04, 0x0b, 0x08, 0x00, 0x09, 0x00, 0x00, 0x00
        /*0020*/ 	.byte	0x00, 0x00, 0x00, 0x00


//--------------------- .nv.info._Z13kernelATxShflPfS_S_i --------------------------
	.section	.nv.info._Z13kernelATxShflPfS_S_i,"",@"SHT_CUDA_INFO"
	.sectionflags	@""
	.align	4


	//----- nvinfo : EIATTR_CUDA_API_VERSION
	.align		4
        /*0000*/ 	.byte	0x04, 0x37
        /*0002*/ 	.short	(.L_37 - .L_36)
.L_36:
        /*0004*/ 	.word	0x00000082


	//----- nvinfo : EIATTR_KPARAM_INFO
	.align		4
.L_37:
        /*0008*/ 	.byte	0x04, 0x17
        /*000a*/ 	.short	(.L_39 - .L_38)
.L_38:
        /*000c*/ 	.word	0x00000000
        /*0010*/ 	.short	0x0003
        /*0012*/ 	.short	0x0018
        /*0014*/ 	.byte	0x00, 0xf0, 0x11, 0x00


	//----- nvinfo : EIATTR_KPARAM_INFO
	.align		4
.L_39:
        /*0018*/ 	.byte	0x04, 0x17
        /*001a*/ 	.short	(.L_41 - .L_40)
.L_40:
        /*001c*/ 	.word	0x00000000
        /*0020*/ 	.short	0x0002
        /*0022*/ 	.short	0x0010
        /*0024*/ 	.byte	0x00, 0xf5, 0x21, 0x00


	//----- nvinfo : EIATTR_KPARAM_INFO
	.align		4
.L_41:
        /*0028*/ 	.byte	0x04, 0x17
        /*002a*/ 	.short	(.L_43 - .L_42)
.L_42:
        /*002c*/ 	.word	0x00000000
        /*0030*/ 	.short	0x0001
        /*0032*/ 	.short	0x0008
        /*0034*/ 	.byte	0x00, 0xf5, 0x21, 0x00


	//----- nvinfo : EIATTR_KPARAM_INFO
	.align		4
.L_43:
        /*0038*/ 	.byte	0x04, 0x17
        /*003a*/ 	.short	(.L_45 - .L_44)
.L_44:
        /*003c*/ 	.word	0x00000000
        /*0040*/ 	.short	0x0000
        /*0042*/ 	.short	0x0000
        /*0044*/ 	.byte	0x00, 0xf5, 0x21, 0x00


	//----- nvinfo : EIATTR_SPARSE_MMA_MASK
	.align		4
.L_45:
        /*0048*/ 	.byte	0x03, 0x50
        /*004a*/ 	.short	0x0000


	//----- nvinfo : EIATTR_MAXREG_COUNT
	.align		4
        /*004c*/ 	.byte	0x03, 0x1b
        /*004e*/ 	.short	0x00ff


	//----- nvinfo : EIATTR_MERCURY_ISA_VERSION
	.align		4
        /*0050*/ 	.byte	0x03, 0x5f
        /*0052*/ 	.short	0x0101


	//----- nvinfo : EIATTR_COOP_GROUP_MASK_REGIDS
	.align		4
        /*0054*/ 	.byte	0x04, 0x29
        /*0056*/ 	.short	(.L_47 - .L_46)


	//   ....[0]....
.L_46:
        /*0058*/ 	.word	0xffffffff


	//   ....[1]....
        /*005c*/ 	.word	0xffffffff


	//   ....[2]....
        /*0060*/ 	.word	0xffffffff


	//   ....[3]....
        /*0064*/ 	.word	0xffffffff


	//   ....[4]....
        /*0068*/ 	.word	0xffffffff


	//----- nvinfo : EIATTR_COOP_GROUP_INSTR_OFFSETS
	.align		4
.L_47:
        /*006c*/ 	.byte	0x04, 0x28
        /*006e*/ 	.short	(.L_49 - .L_48)


	//   ....[0]....
.L_48:
        /*0070*/ 	.word	0x00000170


	//   ....[1]....
        /*0074*/ 	.word	0x00000190


	//   ....[2]....
        /*0078*/ 	.word	0x000001b0


	//   ....[3]....
        /*007c*/ 	.word	0x000001d0


	//   ....[4]....
        /*0080*/ 	.word	0x000001f0


	//----- nvinfo : EIATTR_VRC_CTA_INIT_COUNT
	.align		4
.L_49:
        /*0084*/ 	.byte	0x02, 0x4a
	.zero		1
	.zero		1


	//----- nvinfo : EIATTR_EXIT_INSTR_OFFSETS
	.align		4
        /*0088*/ 	.byte	0x04, 0x1c
        /*008a*/ 	.short	(.L_51 - .L_50)


	//   ....[0]....
.L_50:
        /*008c*/ 	.word	0x00000200


	//   ....[1]....
        /*0090*/ 	.word	0x00000260


	//----- nvinfo : EIATTR_CBANK_PARAM_SIZE
	.align		4
.L_51:
        /*0094*/ 	.byte	0x03, 0x19
        /*0096*/ 	.short	0x001c


	//----- nvinfo : EIATTR_PARAM_CBANK
	.align		4
        /*0098*/ 	.byte	0x04, 0x0a
        /*009a*/ 	.short	(.L_53 - .L_52)
	.align		4
.L_52:
        /*009c*/ 	.word	index@(.nv.constant0._Z13kernelATxShflPfS_S_i)
        /*00a0*/ 	.short	0x0380
        /*00a2*/ 	.short	0x001c


	//----- nvinfo : EIATTR_SW_WAR
	.align		4
.L_53:
        /*00a4*/ 	.byte	0x04, 0x36
        /*00a6*/ 	.short	(.L_55 - .L_54)
.L_54:
        /*00a8*/ 	.word	0x00000008
.L_55:


//--------------------- .nv.info._Z9kernelATxPfS_S_i --------------------------
	.section	.nv.info._Z9kernelATxPfS_S_i,"",@"SHT_CUDA_INFO"
	.sectionflags	@""
	.align	4


	//----- nvinfo : EIATTR_CUDA_API_VERSION
	.align		4
        /*0000*/ 	.byte	0x04, 0x37
        /*0002*/ 	.short	(.L_57 - .L_56)
.L_56:
        /*0004*/ 	.word	0x00000082


	//----- nvinfo : EIATTR_KPARAM_INFO
	.align		4
.L_57:
        /*0008*/ 	.byte	0x04, 0x17
        /*000a*/ 	.short	(.L_59 - .L_58)
.L_58:
        /*000c*/ 	.word	0x00000000
        /*0010*/ 	.short	0x0003
        /*0012*/ 	.short	0x0018
        /*0014*/ 	.byte	0x00, 0xf0, 0x11, 0x00


	//----- nvinfo : EIATTR_KPARAM_INFO
	.align		4
.L_59:
        /*0018*/ 	.byte	0x04, 0x17
        /*001a*/ 	.short	(.L_61 - .L_60)
.L_60:
        /*001c*/ 	.word	0x00000000
        /*0020*/ 	.short	0x0002
        /*0022*/ 	.short	0x0010
        /*0024*/ 	.byte	0x00, 0xf5, 0x21, 0x00


	//----- nvinfo : EIATTR_KPARAM_INFO
	.align		4
.L_61:
        /*0028*/ 	.byte	0x04, 0x17
        /*002a*/ 	.short	(.L_63 - .L_62)
.L_62:
        /*002c*/ 	.word	0x00000000
        /*0030*/ 	.short	0x0001
        /*0032*/ 	.short	0x0008
        /*0034*/ 	.byte	0x00, 0xf5, 0x21, 0x00


	//----- nvinfo : EIATTR_KPARAM_INFO
	.align		4
.L_63:
        /*0038*/ 	.byte	0x04, 0x17
        /*003a*/ 	.short	(.L_65 - .L_64)
.L_64:
        /*003c*/ 	.word	0x00000000
        /*0040*/ 	.short	0x0000
        /*0042*/ 	.short	0x0000
        /*0044*/ 	.byte	0x00, 0xf5, 0x21, 0x00


	//----- nvinfo : EIATTR_SPARSE_MMA_MASK
	.align		4
.L_65:
        /*0048*/ 	.byte	0x03, 0x50
        /*004a*/ 	.short	0x0000


	//----- nvinfo : EIATTR_MAXREG_COUNT
	.align		4
        /*004c*/ 	.byte	0x03, 0x1b
        /*004e*/ 	.short	0x00ff


	//----- nvinfo : EIATTR_MERCURY_ISA_VERSION
	.align		4
        /*0050*/ 	.byte	0x03, 0x5f
        /*0052*/ 	.short	0x0101


	//----- nvinfo : EIATTR_INT_WARP_WIDE_INSTR_OFFSETS
	.align		4
        /*0054*/ 	.byte	0x04, 0x31
        /*0056*/ 	.short	(.L_67 - .L_66)


	//   ....[0]....
.L_66:
        /*0058*/ 	.word	0x000001c0


	//   ....[1]....
        /*005c*/ 	.word	0x00000270


	//   ....[2]....
        /*0060*/ 	.word	0x00000280


	//   ....[3]....
        /*0064*/ 	.word	0x00000370


	//   ....[4]....
        /*0068*/ 	.word	0x00000380


	//   ....[5]....
        /*006c*/ 	.word	0x00000390


	//----- nvinfo : EIATTR_COOP_GROUP_MASK_REGIDS
	.align		4
.L_67:
        /*0070*/ 	.byte	0x04, 0x29
        /*0072*/ 	.short	(.L_69 - .L_68)


	//   ....[0]....
.L_68:
        /*0074*/ 	.word	0x05000004


	//   ....[1]....
        /*0078*/ 	.word	0x05000004


	//   ....[2]....
        /*007c*/ 	.word	0x05000004


	//   ....[3]....
        /*0080*/ 	.word	0x05000004


	//----- nvinfo : EIATTR_COOP_GROUP_INSTR_OFFSETS
	.align		4
.L_69:
        /*0084*/ 	.byte	0x04, 0x28
        /*0086*/ 	.short	(.L_71 - .L_70)


	//   ....[0]....
.L_70:
        /*0088*/ 	.word	0x00000320


	//   ....[1]....
        /*008c*/ 	.word	0x00000420


	//   ....[2]....
        /*0090*/ 	.word	0x00000520


	//   ....[3]....
        /*0094*/ 	.word	0x00000580


	//----- nvinfo : EIATTR_VRC_CTA_INIT_COUNT
	.align		4
.L_71:
        /*0098*/ 	.byte	0x02, 0x4a
	.zero		1
	.zero		1


	//----- nvinfo : EIATTR_EXIT_INSTR_OFFSETS
	.align		4
        /*009c*/ 	.byte	0x04, 0x1c
        /*009e*/ 	.short	(.L_73 - .L_72)


	//   ....[0]....
.L_72:
        /*00a0*/ 	.word	0x00000480


	//   ....[1]....
        /*00a4*/ 	.word	0x000004f0


	//----- nvinfo : EIATTR_CRS_STACK_SIZE
	.align		4
.L_73:
        /*00a8*/ 	.byte	0x04, 0x1e
        /*00aa*/ 	.short	(.L_75 - .L_74)
.L_74:
        /*00ac*/ 	.word	0x00000000


	//----- nvinfo : EIATTR_CBANK_PARAM_SIZE
	.align		4
.L_75:
        /*00b0*/ 	.byte	0x03, 0x19
        /*00b2*/ 	.short	0x001c


	//----- nvinfo : EIATTR_PARAM_CBANK
	.align		4
        /*00b4*/ 	.byte	0x04, 0x0a
        /*00b6*/ 	.short	(.L_77 - .L_76)
	.align		4
.L_76:
        /*00b8*/ 	.word	index@(.nv.constant0._Z9kernelATxPfS_S_i)
        /*00bc*/ 	.short	0x0380
        /*00be*/ 	.short	0x001c


	//----- nvinfo : EIATTR_SW_WAR
	.align		4
.L_77:
        /*00c0*/ 	.byte	0x04, 0x36
        /*00c2*/ 	.short	(.L_79 - .L_78)
.L_78:
        /*00c4*/ 	.word	0x00000008
.L_79:


//--------------------- .nv.info._Z15kernelSimpleATxPfS_S_i --------------------------
	.section	.nv.info._Z15kernelSimpleATxPfS_S_i,"",@"SHT_CUDA_INFO"
	.sectionflags	@""
	.align	4


	//----- nvinfo : EIATTR_CUDA_API_VERSION
	.align		4
        /*0000*/ 	.byte	0x04, 0x37
        /*0002*/ 	.short	(.L_81 - .L_80)
.L_80:
        /*0004*/ 	.word	0x00000082


	//----- nvinfo : EIATTR_KPARAM_INFO
	.align		4
.L_81:
        /*0008*/ 	.byte	0x04, 0x17
        /*000a*/ 	.short	(.L_83 - .L_82)
.L_82:
        /*000c*/ 	.word	0x00000000
        /*0010*/ 	.short	0x0003
        /*0012*/ 	.short	0x0018
        /*0014*/ 	.byte	0x00, 0xf0, 0x11, 0x00


	//----- nvinfo : EIATTR_KPARAM_INFO
	.align		4
.L_83:
        /*0018*/ 	.byte	0x04, 0x17
        /*001a*/ 	.short	(.L_85 - .L_84)
.L_84:
        /*001c*/ 	.word	0x00000000
        /*0020*/ 	.short	0x0002
        /*0022*/ 	.short	0x0010
        /*0024*/ 	.byte	0x00, 0xf5, 0x21, 0x00


	//----- nvinfo : EIATTR_KPARAM_INFO
	.align		4
.L_85:
        /*0028*/ 	.byte	0x04, 0x17
        /*002a*/ 	.short	(.L_87 - .L_86)
.L_86:
        /*002c*/ 	.word	0x00000000
        /*0030*/ 	.short	0x0001
        /*0032*/ 	.short	0x0008
        /*0034*/ 	.byte	0x00, 0xf5, 0x21, 0x00


	//----- nvinfo : EIATTR_KPARAM_INFO
	.align		4
.L_87:
        /*0038*/ 	.byte	0x04, 0x17
        /*003a*/ 	.short	(.L_89 - .L_88)
.L_88:
        /*003c*/ 	.word	0x00000000
        /*0040*/ 	.short	0x0000
        /*0042*/ 	.short	0x0000
        /*0044*/ 	.byte	0x00, 0xf5, 0x21, 0x00


	//----- nvinfo : EIATTR_SPARSE_MMA_MASK
	.align		4
.L_89:
        /*0048*/ 	.byte	0x03, 0x50
        /*004a*/ 	.short	0x0000


	//----- nvinfo : EIATTR_MAXREG_COUNT
	.align		4
        /*004c*/ 	.byte	0x03, 0x1b
        /*004e*/ 	.short	0x00ff


	//----- nvinfo : EIATTR_MERCURY_ISA_VERSION
	.align		4
        /*0050*/ 	.byte	0x03, 0x5f
        /*0052*/ 	.short	0x0101


	//----- nvinfo : EIATTR_VRC_CTA_INIT_COUNT
	.align		4
        /*0054*/ 	.byte	0x02, 0x4a
	.zero		1
	.zero		1


	//----- nvinfo : EIATTR_EXIT_INSTR_OFFSETS
	.align		4
        /*0058*/ 	.byte	0x04, 0x1c
        /*005a*/ 	.short	(.L_91 - .L_90)


	//   ....[0]....
.L_90:
        /*005c*/ 	.word	0x00000130


	//----- nvinfo : EIATTR_CBANK_PARAM_SIZE
	.align		4
.L_91:
        /*0060*/ 	.byte	0x03, 0x19
        /*0062*/ 	.short	0x001c


	//----- nvinfo : EIATTR_PARAM_CBANK
	.align		4
        /*0064*/ 	.byte	0x04, 0x0a
        /*0066*/ 	.short	(.L_93 - .L_92)
	.align		4
.L_92:
        /*0068*/ 	.word	index@(.nv.constant0._Z15kernelSimpleATxPfS_S_i)
        /*006c*/ 	.short	0x0380
        /*006e*/ 	.short	0x001c


	//----- nvinfo : EIATTR_SW_WAR
	.align		4
.L_93:
        /*0070*/ 	.byte	0x04, 0x36
        /*0072*/ 	.short	(.L_95 - .L_94)
.L_94:
        /*0074*/ 	.word	0x00000008
.L_95:


//--------------------- .nv.info._Z8kernelAxPfS_S_i --------------------------
	.section	.nv.info._Z8kernelAxPfS_S_i,"",@"SHT_CUDA_INFO"
	.sectionflags	@""
	.align	4


	//----- nvinfo : EIATTR_CUDA_API_VERSION
	.align		4
        /*0000*/ 	.byte	0x04, 0x37
        /*0002*/ 	.short	(.L_97 - .L_96)
.L_96:
        /*0004*/ 	.word	0x00000082


	//----- nvinfo : EIATTR_KPARAM_INFO
	.align		4
.L_97:
        /*0008*/ 	.byte	0x04, 0x17
        /*000a*/ 	.short	(.L_99 - .L_98)
.L_98:
        /*000c*/ 	.word	0x00000000
        /*0010*/ 	.short	0x0003
        /*0012*/ 	.short	0x0018
        /*0014*/ 	.byte	0x00, 0xf0, 0x11, 0x00


	//----- nvinfo : EIATTR_KPARAM_INFO
	.align		4
.L_99:
        /*0018*/ 	.byte	0x04, 0x17
        /*001a*/ 	.short	(.L_101 - .L_100)
.L_100:
        /*001c*/ 	.word	0x00000000
        /*0020*/ 	.short	0x0002
        /*0022*/ 	.short	0x0010
        /*0024*/ 	.byte	0x00, 0xf5, 0x21, 0x00


	//----- nvinfo : EIATTR_KPARAM_INFO
	.align		4
.L_101:
        /*0028*/ 	.byte	0x04, 0x17
        /*002a*/ 	.short	(.L_103 - .L_102)
.L_102:
        /*002c*/ 	.word	0x00000000
        /*0030*/ 	.short	0x0001
        /*0032*/ 	.short	0x0008
        /*0034*/ 	.byte	0x00, 0xf5, 0x21, 0x00


	//----- nvinfo : EIATTR_KPARAM_INFO
	.align		4
.L_103:
        /*0038*/ 	.byte	0x04, 0x17
        /*003a*/ 	.short	(.L_105 - .L_104)
.L_104:
        /*003c*/ 	.word	0x00000000
        /*0040*/ 	.short	0x0000
        /*0042*/ 	.short	0x0000
        /*0044*/ 	.byte	0x00, 0xf5, 0x21, 0x00


	//----- nvinfo : EIATTR_SPARSE_MMA_MASK
	.align		4
.L_105:
        /*0048*/ 	.byte	0x03, 0x50
        /*004a*/ 	.short	0x0000


	//----- nvinfo : EIATTR_MAXREG_COUNT
	.align		4
        /*004c*/ 	.byte	0x03, 0x1b
        /*004e*/ 	.short	0x00ff


	//----- nvinfo : EIATTR_MERCURY_ISA_VERSION
	.align		4
        /*0050*/ 	.byte	0x03, 0x5f
        /*0052*/ 	.short	0x0101


	//----- nvinfo : EIATTR_INT_WARP_WIDE_INSTR_OFFSETS
	.align		4
        /*0054*/ 	.byte	0x04, 0x31
        /*0056*/ 	.short	(.L_107 - .L_106)


	//   ....[0]....
.L_106:
        /*0058*/ 	.word	0x00000210


	//   ....[1]....
        /*005c*/ 	.word	0x00000270


	//   ....[2]....
        /*0060*/ 	.word	0x00000290


	//   ....[3]....
        /*0064*/ 	.word	0x00000370


	//   ....[4]....
        /*0068*/ 	.word	0x00000380


	//   ....[5]....
        /*006c*/ 	.word	0x00000390


	//----- nvinfo : EIATTR_COOP_GROUP_MASK_REGIDS
	.align		4
.L_107:
        /*0070*/ 	.byte	0x04, 0x29
        /*0072*/ 	.short	(.L_109 - .L_108)


	//   ....[0]....
.L_108:
        /*0074*/ 	.word	0x05000004


	//   ....[1]....
        /*0078*/ 	.word	0x05000004


	//   ....[2]....
        /*007c*/ 	.word	0x05000004


	//   ....[3]....
        /*0080*/ 	.word	0x05000004


	//----- nvinfo : EIATTR_COOP_GROUP_INSTR_OFFSETS
	.align		4
.L_109:
        /*0084*/ 	.byte	0x04, 0x28
        /*0086*/ 	.short	(.L_111 - .L_110)


	//   ....[0]....
.L_110:
        /*0088*/ 	.word	0x00000320


	//   ....[1]....
        /*008c*/ 	.word	0x00000420


	//   ....[2]....
        /*0090*/ 	.word	0x00000520


	//   ....[3]....
        /*0094*/ 	.word	0x00000580


	//----- nvinfo : EIATTR_VRC_CTA_INIT_COUNT
	.align		4
.L_111:
        /*0098*/ 	.byte	0x02, 0x4a
	.zero		1
	.zero		1


	//----- nvinfo : EIATTR_EXIT_INSTR_OFFSETS
	.align		4
        /*009c*/ 	.byte	0x04, 0x1c
        /*009e*/ 	.short	(.L_113 - .L_112)


	//   ....[0]....
.L_112:
        /*00a0*/ 	.word	0x00000480


	//   ....[1]....
        /*00a4*/ 	.word	0x000004f0


	//----- nvinfo : EIATTR_CRS_STACK_SIZE
	.align		4
.L_113:
        /*00a8*/ 	.byte	0x04, 0x1e
        /*00aa*/ 	.short	(.L_115 - .L_114)
.L_114:
        /*00ac*/ 	.word	0x00000000


	//----- nvinfo : EIATTR_CBANK_PARAM_SIZE
	.align		4
.L_115:
        /*00b0*/ 	.byte	0x03, 0x19
        /*00b2*/ 	.short	0x001c


	//----- nvinfo : EIATTR_PARAM_CBANK
	.align		4
        /*00b4*/ 	.byte	0x04, 0x0a
        /*00b6*/ 	.short	(.L_117 - .L_116)
	.align		4
.L_116:
        /*00b8*/ 	.word	index@(.nv.constant0._Z8kernelAxPfS_S_i)
        /*00bc*/ 	.short	0x0380
        /*00be*/ 	.short	0x001c


	//----- nvinfo : EIATTR_SW_WAR
	.align		4
.L_117:
        /*00c0*/ 	.byte	0x04, 0x36
        /*00c2*/ 	.short	(.L_119 - .L_118)
.L_118:
        /*00c4*/ 	.word	0x00000008
.L_119:


//--------------------- .nv.info._Z12kernelAxShflPfS_S_i --------------------------
	.section	.nv.info._Z12kernelAxShflPfS_S_i,"",@"SHT_CUDA_INFO"
	.sectionflags	@""
	.align	4


	//----- nvinfo : EIATTR_CUDA_API_VERSION
	.align		4
        /*0000*/ 	.byte	0x04, 0x37
        /*0002*/ 	.short	(.L_121 - .L_120)
.L_120:
        /*0004*/ 	.word	0x00000082


	//----- nvinfo : EIATTR_KPARAM_INFO
	.align		4
.L_121:
        /*0008*/ 	.byte	0x04, 0x17
        /*000a*/ 	.short	(.L_123 - .L_122)
.L_122:
        /*000c*/ 	.word	0x00000000
        /*0010*/ 	.short	0x0003
        /*0012*/ 	.short	0x0018
        /*0014*/ 	.byte	0x00, 0xf0, 0x11, 0x00


	//----- nvinfo : EIATTR_KPARAM_INFO
	.align		4
.L_123:
        /*0018*/ 	.byte	0x04, 0x17
        /*001a*/ 	.short	(.L_125 - .L_124)
.L_124:
        /*001c*/ 	.word	0x00000000
        /*0020*/ 	.short	0x0002
        /*0022*/ 	.short	0x0010
        /*0024*/ 	.byte	0x00, 0xf5, 0x21, 0x00


	//----- nvinfo : EIATTR_KPARAM_INFO
	.align		4
.L_125:
        /*0028*/ 	.byte	0x04, 0x17
        /*002a*/ 	.short	(.L_127 - .L_126)
.L_126:
        /*002c*/ 	.word	0x00000000
        /*0030*/ 	.short	0x0001
        /*0032*/ 	.short	0x0008
        /*0034*/ 	.byte	0x00, 0xf5, 0x21, 0x00


	//----- nvinfo : EIATTR_KPARAM_INFO
	.align		4
.L_127:
        /*0038*/ 	.byte	0x04, 0x17
        /*003a*/ 	.short	(.L_129 - .L_128)
.L_128:
        /*003c*/ 	.word	0x00000000
        /*0040*/ 	.short	0x0000
        /*0042*/ 	.short	0x0000
        /*0044*/ 	.byte	0x00, 0xf5, 0x21, 0x00


	//----- nvinfo : EIATTR_SPARSE_MMA_MASK
	.align		4
.L_129:
        /*0048*/ 	.byte	0x03, 0x50
        /*004a*/ 	.short	0x0000


	//----- nvinfo : EIATTR_MAXREG_COUNT
	.align		4
        /*004c*/ 	.byte	0x03, 0x1b
        /*004e*/ 	.short	0x00ff


	//----- nvinfo : EIATTR_MERCURY_ISA_VERSION
	.align		4
        /*0050*/ 	.byte	0x03, 0x5f
        /*0052*/ 	.short	0x0101


	//----- nvinfo : EIATTR_COOP_GROUP_MASK_REGIDS
	.align		4
        /*0054*/ 	.byte	0x04, 0x29
        /*0056*/ 	.short	(.L_131 - .L_130)


	//   ....[0]....
.L_130:
        /*0058*/ 	.word	0xffffffff


	//   ....[1]....
        /*005c*/ 	.word	0xffffffff


	//   ....[2]....
        /*0060*/ 	.word	0xffffffff


	//   ....[3]....
        /*0064*/ 	.word	0xffffffff


	//   ....[4]....
        /*0068*/ 	.word	0xffffffff


	//----- nvinfo : EIATTR_COOP_GROUP_INSTR_OFFSETS
	.align		4
.L_131:
        /*006c*/ 	.byte	0x04, 0x28
        /*006e*/ 	.short	(.L_133 - .L_132)


	//   ....[0]....
.L_132:
        /*0070*/ 	.word	0x00000170


	//   ....[1]....
        /*0074*/ 	.word	0x00000190


	//   ....[2]....
        /*0078*/ 	.word	0x000001b0


	//   ....[3]....
        /*007c*/ 	.word	0x000001d0


	//   ....[4]....
        /*0080*/ 	.word	0x000001f0


	//----- nvinfo : EIATTR_VRC_CTA_INIT_COUNT
	.align		4
.L_133:
        /*0084*/ 	.byte	0x02, 0x4a
	.zero		1
	.zero		1


	//----- nvinfo : EIATTR_EXIT_INSTR_OFFSETS
	.align		4
        /*0088*/ 	.byte	0x04, 0x1c
        /*008a*/ 	.short	(.L_135 - .L_134)


	//   ....[0]....
.L_134:
        /*008c*/ 	.word	0x00000200


	//   ....[1]....
        /*0090*/ 	.word	0x00000260


	//----- nvinfo : EIATTR_CBANK_PARAM_SIZE
	.align		4
.L_135:
        /*0094*/ 	.byte	0x03, 0x19
        /*0096*/ 	.short	0x001c


	//----- nvinfo : EIATTR_PARAM_CBANK
	.align		4
        /*0098*/ 	.byte	0x04, 0x0a
        /*009a*/ 	.short	(.L_137 - .L_136)
	.align		4
.L_136:
        /*009c*/ 	.word	index@(.nv.constant0._Z12kernelAxShflPfS_S_i)
        /*00a0*/ 	.short	0x0380
        /*00a2*/ 	.short	0x001c


	//----- nvinfo : EIATTR_SW_WAR
	.align		4
.L_137:
        /*00a4*/ 	.byte	0x04, 0x36
        /*00a6*/ 	.short	(.L_139 - .L_138)
.L_138:
        /*00a8*/ 	.word	0x00000008
.L_139:


//--------------------- .nv.info._Z14kernelSimpleAxPfS_S_i --------------------------
	.section	.nv.info._Z14kernelSimpleAxPfS_S_i,"",@"SHT_CUDA_INFO"
	.sectionflags	@""
	.align	4


	//----- nvinfo : EIATTR_CUDA_API_VERSION
	.align		4
        /*0000*/ 	.byte	0x04, 0x37
        /*0002*/ 	.short	(.L_141 - .L_140)
.L_140:
        /*0004*/ 	.word	0x00000082


	//----- nvinfo : EIATTR_KPARAM_INFO
	.align		4
.L_141:
        /*0008*/ 	.byte	0x04, 0x17
        /*000a*/ 	.short	(.L_143 - .L_142)
.L_142:
        /*000c*/ 	.word	0x00000000
        /*0010*/ 	.short	0x0003
        /*0012*/ 	.short	0x0018
        /*0014*/ 	.byte	0x00, 0xf0, 0x11, 0x00


	//----- nvinfo : EIATTR_KPARAM_INFO
	.align		4
.L_143:
        /*0018*/ 	.byte	0x04, 0x17
        /*001a*/ 	.short	(.L_145 - .L_144)
.L_144:
        /*001c*/ 	.word	0x00000000
        /*0020*/ 	.short	0x0002
        /*0022*/ 	.short	0x0010
        /*0024*/ 	.byte	0x00, 0xf5, 0x21, 0x00


	//----- nvinfo : EIATTR_KPARAM_INFO
	.align		4
.L_145:
        /*0028*/ 	.byte	0x04, 0x17
        /*002a*/ 	.short	(.L_147 - .L_146)
.L_146:
        /*002c*/ 	.word	0x00000000
        /*0030*/ 	.short	0x0001
        /*0032*/ 	.short	0x0008
        /*0034*/ 	.byte	0x00, 0xf5, 0x21, 0x00


	//----- nvinfo : EIATTR_KPARAM_INFO
	.align		4
.L_147:
        /*0038*/ 	.byte	0x04, 0x17
        /*003a*/ 	.short	(.L_149 - .L_148)
.L_148:
        /*003c*/ 	.word	0x00000000
        /*0040*/ 	.short	0x0000
        /*0042*/ 	.short	0x0000
        /*0044*/ 	.byte	0x00, 0xf5, 0x21, 0x00


	//----- nvinfo : EIATTR_SPARSE_MMA_MASK
	.align		4
.L_149:
        /*0048*/ 	.byte	0x03, 0x50
        /*004a*/ 	.short	0x0000


	//----- nvinfo : EIATTR_MAXREG_COUNT
	.align		4
        /*004c*/ 	.byte	0x03, 0x1b
        /*004e*/ 	.short	0x00ff


	//----- nvinfo : EIATTR_MERCURY_ISA_VERSION
	.align		4
        /*0050*/ 	.byte	0x03, 0x5f
        /*0052*/ 	.short	0x0101


	//----- nvinfo : EIATTR_VRC_CTA_INIT_COUNT
	.align		4
        /*0054*/ 	.byte	0x02, 0x4a
	.zero		1
	.zero		1


	//----- nvinfo : EIATTR_EXIT_INSTR_OFFSETS
	.align		4
        /*0058*/ 	.byte	0x04, 0x1c
        /*005a*/ 	.short	(.L_151 - .L_150)


	//   ....[0]....
.L_150:
        /*005c*/ 	.word	0x00000130


	//----- nvinfo : EIATTR_CBANK_PARAM_SIZE
	.align		4
.L_151:
        /*0060*/ 	.byte	0x03, 0x19
        /*0062*/ 	.short	0x001c


	//----- nvinfo : EIATTR_PARAM_CBANK
	.align		4
        /*0064*/ 	.byte	0x04, 0x0a
        /*0066*/ 	.short	(.L_153 - .L_152)
	.align		4
.L_152:
        /*0068*/ 	.word	index@(.nv.constant0._Z14kernelSimpleAxPfS_S_i)
        /*006c*/ 	.short	0x0380
        /*006e*/ 	.short	0x001c


	//----- nvinfo : EIATTR_SW_WAR
	.align		4
.L_153:
        /*0070*/ 	.byte	0x04, 0x36
        /*0072*/ 	.short	(.L_155 - .L_154)
.L_154:
        /*0074*/ 	.word	0x00000008
.L_155:


//--------------------- .nv.callgraph             --------------------------
	.section	.nv.callgraph,"",@"SHT_CUDA_CALLGRAPH"
	.align	4
	.sectionentsize	8
	.align		4
        /*0000*/ 	.word	0x00000000
	.align		4
        /*0004*/ 	.word	0xffffffff
	.align		4
        /*0008*/ 	.word	0x00000000
	.align		4
        /*000c*/ 	.word	0xfffffffe
	.align		4
        /*0010*/ 	.word	0x00000000
	.align		4
        /*0014*/ 	.word	0xfffffffd
	.align		4
        /*0018*/ 	.word	0x00000000
	.align		4
        /*001c*/ 	.word	0xfffffffc


//--------------------- .text._Z13kernelATxShflPfS_S_i --------------------------
	.section	.text._Z13kernelATxShflPfS_S_i,"ax",@progbits
	.align	128
        .global         _Z13kernelATxShflPfS_S_i
        .type           _Z13kernelATxShflPfS_S_i,@function
        .size           _Z13kernelATxShflPfS_S_i,(.L_x_28 - _Z13kernelATxShflPfS_S_i)
        .other          _Z13kernelATxShflPfS_S_i,@"STO_CUDA_ENTRY STV_DEFAULT"
_Z13kernelATxShflPfS_S_i:
.text._Z13kernelATxShflPfS_S_i:
[----:B------:R-:W-:Y:S01]  /*0000*/  LDC R1, c[0x0][0x37c] ;  /* 0x0000df00ff017b82 */ /* 0x000fe20000000800 */
[----:B------:R-:W0:Y:S01]  /*0010*/  S2R R7, SR_CTAID.Y ;  /* 0x0000000000077919 */ /* 0x000e220000002600 */
[----:B------:R-:W0:Y:S06]  /*0020*/  LDCU UR6, c[0x0][0x360] ;  /* 0x00006c00ff0677ac */ /* 0x000e2c0008000800 */
[----:B------:R-:W1:Y:S01]  /*0030*/  LDC.64 R4, c[0x0][0x388] ;  /* 0x0000e200ff047b82 */ /* 0x000e620000000a00 */
[----:B------:R-:W0:Y:S01]  /*0040*/  S2R R10, SR_TID.X ;  /* 0x00000000000a7919 */ /* 0x000e220000002100 */
[----:B------:R-:W2:Y:S01]  /*0050*/  LDCU UR7, c[0x0][0x398] ;  /* 0x00007300ff0777ac */ /* 0x000ea20008000800 */
[----:B------:R-:W2:Y:S01]  /*0060*/  S2R R0, SR_CTAID.X ;  /* 0x0000000000007919 */ /* 0x000ea20000002500 */
[----:B------:R-:W3:Y:S04]  /*0070*/  LDCU.64 UR4, c[0x0][0x358] ;  /* 0x00006b00ff0477ac */ /* 0x000ee80008000a00 */
[----:B------:R-:W4:Y:S01]  /*0080*/  LDC.64 R2, c[0x0][0x380] ;  /* 0x0000e000ff027b82 */ /* 0x000f220000000a00 */
[----:B0-----:R-:W-:-:S04]  /*0090*/  IMAD R7, R7, UR6, R10 ;  /* 0x0000000607077c24 */ /* 0x001fc8000f8e020a */
[C---:B--2---:R-:W-:Y:S02]  /*00a0*/  IMAD R9, R7.reuse, UR7, R0 ;  /* 0x0000000707097c24 */ /* 0x044fe4000f8e0200 */
[----:B-1----:R-:W-:-:S04]  /*00b0*/  IMAD.WIDE.U32 R4, R7, 0x4, R4 ;  /* 0x0000000407047825 */ /* 0x002fc800078e0004 */
[----:B----4-:R-:W-:Y:S02]  /*00c0*/  IMAD.WIDE R2, R9, 0x4, R2 ;  /* 0x0000000409027825 */ /* 0x010fe400078e0202 */
[----:B---3--:R-:W2:Y:S04]  /*00d0*/  LDG.E R5, desc[UR4][R4.64] ;  /* 0x0000000404057981 */ /* 0x008ea8000c1e1900 */
[----:B------:R0:W2:Y:S01]  /*00e0*/  LDG.E R2, desc[UR4][R2.64] ;  /* 0x0000000402027981 */ /* 0x0000a2000c1e1900 */
[----:B------:R-:W0:Y:S01]  /*00f0*/  LDCU UR7, c[0x0][0x364] ;  /* 0x00006c80ff0777ac */ /* 0x000e220008000800 */
[----:B------:R-:W0:Y:S01]  /*0100*/  S2R R11, SR_TID.Y ;  /* 0x00000000000b7919 */ /* 0x000e220000002200 */
[----:B------:R-:W0:Y:S02]  /*0110*/  S2R R12, SR_TID.Z ;  /* 0x00000000000c7919 */ /* 0x000e240000002300 */
[----:B0-----:R-:W-:-:S04]  /*0120*/  IMAD R3, R12, UR7, R11 ;  /* 0x000000070c037c24 */ /* 0x001fc8000f8e020b */
[----:B------:R-:W-:-:S05]  /*0130*/  IMAD R3, R3, UR6, R10 ;  /* 0x0000000603037c24 */ /* 0x000fca000f8e020a */
[----:B------:R-:W-:Y:S01]  /*0140*/  LOP3.LUT P0, RZ, R3, 0x1f, RZ, 0xc0, !PT ;  /* 0x0000001f03ff7812 */ /* 0x000fe2000780c0ff */
[----:B--2---:R-:W-:-:S06]  /*0150*/  FMUL R6, R2, R5 ;  /* 0x0000000502067220 */ /* 0x004fcc0000400000 */
[----:B------:R-:W0:Y:S02]  /*0160*/  F2I.TRUNC.NTZ R6, R6 ;  /* 0x0000000600067305 */ /* 0x000e24000020f100 */
[----:B0-----:R-:W0:Y:S02]  /*0170*/  SHFL.DOWN PT, R7, R6, 0x10, 0x1f ;  /* 0x0a001f0006077f89 */ /* 0x001e2400000e0000 */
[----:B0-----:R-:W-:-:S05]  /*0180*/  IADD3 R7, PT, PT, R6, R7, RZ ;  /* 0x0000000706077210 */ /* 0x001fca0007ffe0ff */
[----:B------:R-:W0:Y:S02]  /*0190*/  SHFL.DOWN PT, R8, R7, 0x8, 0x1f ;  /* 0x09001f0007087f89 */ /* 0x000e2400000e0000 */
[----:B0-----:R-:W-:-:S05]  /*01a0*/  IADD3 R8, PT, PT, R7, R8, RZ ;  /* 0x0000000807087210 */ /* 0x001fca0007ffe0ff */
[----:B------:R-:W0:Y:S02]  /*01b0*/  SHFL.DOWN PT, R9, R8, 0x4, 0x1f ;  /* 0x08801f0008097f89 */ /* 0x000e2400000e0000 */
[----:B0-----:R-:W-:-:S05]  /*01c0*/  IADD3 R9, PT, PT, R8, R9, RZ ;  /* 0x0000000908097210 */ /* 0x001fca0007ffe0ff */
[----:B------:R-:W0:Y:S02]  /*01d0*/  SHFL.DOWN PT, R2, R9, 0x2, 0x1f ;  /* 0x08401f0009027f89 */ /* 0x000e2400000e0000 */
[----:B0-----:R-:W-:-:S05]  /*01e0*/  IADD3 R4, PT, PT, R9, R2, RZ ;  /* 0x0000000209047210 */ /* 0x001fca0007ffe0ff */
[----:B------:R0:W1:Y:S01]  /*01f0*/  SHFL.DOWN PT, R5, R4, 0x1, 0x1f ;  /* 0x08201f0004057f89 */ /* 0x00006200000e0000 */
[----:B------:R-:W-:Y:S05]  /*0200*/  @P0 EXIT ;  /* 0x000000000000094d */ /* 0x000fea0003800000 */
[----:B------:R-:W2:Y:S01]  /*0210*/  LDC.64 R2, c[0x0][0x390] ;  /* 0x0000e400ff027b82 */ /* 0x000ea20000000a00 */
[----:B-1----:R-:W-:-:S04]  /*0220*/  IADD3 R5, PT, PT, R4, R5, RZ ;  /* 0x0000000504057210 */ /* 0x002fc80007ffe0ff */
[----:B------:R-:W-:Y:S01]  /*0230*/  I2FP.F32.S32 R5, R5 ;  /* 0x0000000500057245 */ /* 0x000fe20000201400 */
[----:B--2---:R-:W-:-:S05]  /*0240*/  IMAD.WIDE.U32 R2, R0, 0x4, R2 ;  /* 0x0000000400027825 */ /* 0x004fca00078e0002 */
[----:B------:R-:W-:Y:S01]  /*0250*/  REDG.E.ADD.F32.FTZ.RN.STRONG.GPU desc[UR4][R2.64], R5 ;  /* 0x00000005020079a6 */ /* 0x000fe2000c12f304 */
[----:B------:R-:W-:Y:S05]  /*0260*/  EXIT ;  /* 0x000000000000794d */ /* 0x000fea0003800000 */
.L_x_0:
[----:B------:R-:W-:-:S00]  /*0270*/  BRA `(.L_x_0) ;  /* 0xfffffffc00fc7947 */ /* 0x000fc0000383ffff */
[----:B------:R-:W-:-:S00]  /*0280*/  NOP ;  /* 0x0000000000007918 */ /* 0x000fc00000000000 */
[----:B------:R-:W-:-:S00]  /*0290*/  NOP ;  /* 0x0000000000007918 */ /* 0x000fc00000000000 */
[----:B------:R-:W-:-:S00]  /*02a0*/  NOP ;  /* 0x0000000000007918 */ /* 0x000fc00000000000 */
[----:B------:R-:W-:-:S00]  /*02b0*/  NOP ;  /* 0x0000000000007918 */ /* 0x000fc00000000000 */
[----:B------:R-:W-:-:S00]  /*02c0*/  NOP ;  /* 0x0000000000007918 */ /* 0x000fc00000000000 */
[----:B------:R-:W-:-:S00]  /*02d0*/  NOP ;  /* 0x0000000000007918 */ /* 0x000fc00000000000 */
[----:B------:R-:W-:-:S00]  /*02e0*/  NOP ;  /* 0x0000000000007918 */ /* 0x000fc00000000000 */
[----:B------:R-:W-:-:S00]  /*02f0*/  NOP ;  /* 0x0000000000007918 */ /* 0x000fc00000000000 */
.L_x_28:


//--------------------- .text._Z9kernelATxPfS_S_i --------------------------
	.section	.text._Z9kernelATxPfS_S_i,"ax",@progbits
	.align	128
        .global         _Z9kernelATxPfS_S_i
        .type           _Z9kernelATxPfS_S_i,@function
        .size           _Z9kernelATxPfS_S_i,(.L_x_29 - _Z9kernelATxPfS_S_i)
        .other          _Z9kernelATxPfS_S_i,@"STO_CUDA_ENTRY STV_DEFAULT"
_Z9kernelATxPfS_S_i:
.text._Z9kernelATxPfS_S_i:
[----:B------:R-:W-:Y:S01]  /*0000*/  LDC R1, c[0x0][0x37c] ;  /* 0x0000df00ff017b82 */ /* 0x000fe20000000800 */
[----:B------:R-:W0:Y:S07]  /*0010*/  S2R R7, SR_CTAID.Y ;  /* 0x0000000000077919 */ /* 0x000e2e0000002600 */
[----:B------:R-:W1:Y:S01]  /*0020*/  LDC.64 R10, c[0x0][0x358] ;  /* 0x0000d600ff0a7b82 */ /* 0x000e620000000a00 */
[----:B------:R-:W0:Y:S01]  /*0030*/  LDCU UR4, c[0x0][0x360] ;  /* 0x00006c00ff0477ac */ /* 0x000e220008000800 */
[----:B------:R-:W0:Y:S01]  /*0040*/  S2R R8, SR_TID.X ;  /* 0x0000000000087919 */ /* 0x000e220000002100 */
[----:B------:R-:W2:Y:S01]  /*0050*/  LDCU UR5, c[0x0][0x398] ;  /* 0x00007300ff0577ac */ /* 0x000ea20008000800 */
[----:B------:R-:W2:Y:S04]  /*0060*/  S2R R0, SR_CTAID.X ;  /* 0x0000000000007919 */ /* 0x000ea80000002500 */
[----:B------:R-:W3:Y:S08]  /*0070*/  LDC.64 R4, c[0x0][0x388] ;  /* 0x0000e200ff047b82 */ /* 0x000ef00000000a00 */
[----:B------:R-:W4:Y:S01]  /*0080*/  LDC.64 R2, c[0x0][0x380] ;  /* 0x0000e000ff027b82 */ /* 0x000f220000000a00 */
[----:B-1----:R-:W-:-:S02]  /*0090*/  R2UR UR8, R10 ;  /* 0x000000000a0872ca */ /* 0x002fc400000e0000 */
[C---:B------:R-:W-:Y:S02]  /*00a0*/  R2UR UR9, R11.reuse ;  /* 0x000000000b0972ca */ /* 0x040fe400000e0000 */
[----:B------:R-:W-:Y:S02]  /*00b0*/  R2UR UR6, R10 ;  /* 0x000000000a0672ca */ /* 0x000fe400000e0000 */
[----:B------:R-:W-:Y:S01]  /*00c0*/  R2UR UR7, R11 ;  /* 0x000000000b0772ca */ /* 0x000fe200000e0000 */
[----:B0-----:R-:W-:-:S04]  /*00d0*/  IMAD R7, R7, UR4, R8 ;  /* 0x0000000407077c24 */ /* 0x001fc8000f8e0208 */
[C---:B--2---:R-:W-:Y:S02]  /*00e0*/  IMAD R9, R7.reuse, UR5, R0 ;  /* 0x0000000507097c24 */ /* 0x044fe4000f8e0200 */
[----:B---3--:R-:W-:-:S04]  /*00f0*/  IMAD.WIDE.U32 R4, R7, 0x4, R4 ;  /* 0x0000000407047825 */ /* 0x008fc800078e0004 */
[----:B----4-:R-:W-:Y:S02]  /*0100*/  IMAD.WIDE R2, R9, 0x4, R2 ;  /* 0x0000000409027825 */ /* 0x010fe400078e0202 */
[----:B------:R0:W2:Y:S04]  /*0110*/  LDG.E R5, desc[UR8][R4.64] ;  /* 0x0000000804057981 */ /* 0x0000a8000c1e1900 */
[----:B------:R1:W2:Y:S01]  /*0120*/  LDG.E R2, desc[UR6][R2.64] ;  /* 0x0000000602027981 */ /* 0x0002a2000c1e1900 */
[----:B------:R-:W3:Y:S01]  /*0130*/  LDCU UR5, c[0x0][0x364] ;  /* 0x00006c80ff0577ac */ /* 0x000ee20008000800 */
[----:B------:R-:W4:Y:S01]  /*0140*/  LDC R9, c[0x0][0x368] ;  /* 0x0000da00ff097b82 */ /* 0x000f220000000800 */
[----:B------:R-:W3:Y:S01]  /*0150*/  S2R R6, SR_TID.Y ;  /* 0x0000000000067919 */ /* 0x000ee20000002200 */
[----:B------:R-:W3:Y:S02]  /*0160*/  S2R R7, SR_TID.Z ;  /* 0x0000000000077919 */ /* 0x000ee40000002300 */
[----:B---3--:R-:W-:-:S02]  /*0170*/  IMAD R6, R7, UR5, R6 ;  /* 0x0000000507067c24 */ /* 0x008fc4000f8e0206 */
[----:B------:R-:W3:Y:S02]  /*0180*/  S2R R7, SR_LTMASK ;  /* 0x0000000000077919 */ /* 0x000ee40000003900 */
[----:B------:R-:W-:Y:S01]  /*0190*/  IMAD R6, R6, UR4, R8 ;  /* 0x0000000406067c24 */ /* 0x000fe2000f8e0208 */
[----:B------:R-:W-:Y:S01]  /*01a0*/  UIMAD UR4, UR4, UR5, URZ ;  /* 0x00000005040472a4 */ /* 0x000fe2000f8e02ff */
[----:B------:R-:W5:Y:S02]  /*01b0*/  S2R R8, SR_CgaCtaId ;  /* 0x0000000000087919 */ /* 0x000f640000008800 */
[----:B------:R-:W-:Y:S01]  /*01c0*/  VOTEU.ANY UR5, UPT, PT ;  /* 0x0000000000057886 */ /* 0x000fe200038e0100 */
[C---:B0-----:R-:W-:Y:S01]  /*01d0*/  LOP3.LUT R4, R6.reuse, 0x3fffffe0, RZ, 0xc0, !PT ;  /* 0x3fffffe006047812 */ /* 0x041fe200078ec0ff */
[----:B------:R-:W-:-:S04]  /*01e0*/  IMAD.SHL.U32 R6, R6, 0x4, RZ ;  /* 0x0000000406067824 */ /* 0x000fc800078e00ff */
[----:B----4-:R-:W-:Y:S01]  /*01f0*/  IMAD R4, R9, UR4, -R4 ;  /* 0x0000000409047c24 */ /* 0x010fe2000f8e0a04 */
[----:B------:R-:W-:-:S04]  /*0200*/  LOP3.LUT R6, R6, 0xffffff80, RZ, 0xc0, !PT ;  /* 0xffffff8006067812 */ /* 0x000fc800078ec0ff */
[----:B-1----:R-:W-:-:S05]  /*0210*/  VIMNMX.U32 R3, PT, PT, R4, 0x20, !PT ;  /* 0x0000002004037848 */ /* 0x002fca0007fe0000 */
[----:B------:R-:W-:Y:S02]  /*0220*/  IMAD.IADD R3, R3, 0x1, -R4 ;  /* 0x0000000103037824 */ /* 0x000fe400078e0a04 */
[----:B------:R-:W-:-:S05]  /*0230*/  IMAD.MOV.U32 R4, RZ, RZ, -0x1 ;  /* 0xffffffffff047424 */ /* 0x000fca00078e00ff */
[----:B------:R-:W-:Y:S02]  /*0240*/  SHF.R.U32.HI R4, RZ, R3, R4 ;  /* 0x00000003ff047219 */ /* 0x000fe40000011604 */
[----:B------:R-:W-:Y:S02]  /*0250*/  MOV R3, 0x400 ;  /* 0x0000040000037802 */ /* 0x000fe40000000f00 */
[----:B---3--:R-:W-:Y:S01]  /*0260*/  LOP3.LUT R7, R7, R4, RZ, 0xc0, !PT ;  /* 0x0000000407077212 */ /* 0x008fe200078ec0ff */
[----:B------:R-:W0:Y:S08]  /*0270*/  MATCH.ANY R13, R4 ;  /* 0x00000000040d73a1 */ /* 0x000e3000000e8000 */
[----:B------:R-:W1:Y:S01]  /*0280*/  REDUX.OR UR4, R4 ;  /* 0x00000000040473c4 */ /* 0x000e620000004000 */
[----:B-----5:R-:W-:Y:S01]  /*0290*/  LEA R3, R8, R3, 0x18 ;  /* 0x0000000308037211 */ /* 0x020fe200078ec0ff */
[----:B------:R-:W3:Y:S04]  /*02a0*/  POPC R9, R7 ;  /* 0x0000000700097309 */ /* 0x000ee80000000000 */
[----:B------:R-:W-:-:S04]  /*02b0*/  IMAD.IADD R6, R6, 0x1, R3 ;  /* 0x0000000106067824 */ /* 0x000fc800078e0203 */
[----:B------:R4:W1:Y:S01]  /*02c0*/  POPC R3, R4 ;  /* 0x0000000400037309 */ /* 0x0008620000000000 */
[----:B0-----:R-:W-:Y:S01]  /*02d0*/  LOP3.LUT P0, RZ, R4, UR5, R13, 0x40, !PT ;  /* 0x0000000504ff7c12 */ /* 0x001fe2000f80400d */
[----:B--2---:R-:W-:Y:S01]  /*02e0*/  FMUL R2, R2, R5 ;  /* 0x0000000502027220 */ /* 0x004fe20000400000 */
[----:B---3--:R-:W-:-:S05]  /*02f0*/  IMAD R5, R9, 0x4, R6 ;  /* 0x0000000409057824 */ /* 0x008fca00078e0206 */
[----:B------:R4:W-:Y:S06]  /*0300*/  STS [R5], R2 ;  /* 0x0000000205007388 */ /* 0x0009ec0000000800 */
[----:B-1----:R-:W-:Y:S05]  /*0310*/  @!P0 BRA.DIV UR4, `(.L_x_1) ;  /* 0x0000000204788947 */ /* 0x002fea000b800000 */
[----:B------:R-:W-:Y:S01]  /*0320*/  NOP ;  /* 0x0000000000007918 */ /* 0x000fe20000000000 */
.L_x_8:
[----:B------:R-:W-:Y:S01]  /*0330*/  ISETP.GE.U32.AND P0, PT, R3, 0x2, PT ;  /* 0x000000020300780c */ /* 0x000fe20003f06070 */
[----:B------:R-:W-:-:S12]  /*0340*/  BSSY B0, `(.L_x_2) ;  /* 0x0000012000007945 */ /* 0x000fd80003800000 */
[----:B------:R-:W-:Y:S05]  /*0350*/  @!P0 BRA `(.L_x_3) ;  /* 0x0000000000408947 */ /* 0x000fea0003800000 */
.L_x_5:
[----:B------:R-:W-:Y:S01]  /*0360*/  SHF.R.U32.HI R12, RZ, 0x1, R3 ;  /* 0x00000001ff0c7819 */ /* 0x000fe20000011603 */
[----:B------:R-:W0:Y:S08]  /*0370*/  MATCH.ANY R15, R4 ;  /* 0x00000000040f73a1 */ /* 0x000e3000000e8000 */
[----:B------:R-:W1:Y:S01]  /*0380*/  REDUX.OR UR4, R4 ;  /* 0x00000000040473c4 */ /* 0x000e620000004000 */
[----:B------:R-:W-:Y:S01]  /*0390*/  VOTEU.ANY UR5, UPT, PT ;  /* 0x0000000000057886 */ /* 0x000fe200038e0100 */
[----:B------:R-:W-:-:S13]  /*03a0*/  ISETP.GT.U32.AND P0, PT, R12, R9, PT ;  /* 0x000000090c00720c */ /* 0x000fda0003f04070 */
[----:B----4-:R-:W-:Y:S01]  /*03b0*/  @P0 IMAD R2, R12, 0x4, R5 ;  /* 0x000000040c020824 */ /* 0x010fe200078e0205 */
[----:B------:R-:W-:Y:S05]  /*03c0*/  @P0 LDS R13, [R5] ;  /* 0x00000000050d0984 */ /* 0x000fea0000000800 */
[----:B------:R-:W2:Y:S02]  /*03d0*/  @P0 LDS R2, [R2] ;  /* 0x0000000002020984 */ /* 0x000ea40000000800 */
[----:B--2---:R-:W-:-:S05]  /*03e0*/  @P0 FADD R8, R2, R13 ;  /* 0x0000000d02080221 */ /* 0x004fca0000000000 */
[----:B------:R2:W-:Y:S01]  /*03f0*/  @P0 STS [R5], R8 ;  /* 0x0000000805000388 */ /* 0x0005e20000000800 */
[----:B0-----:R-:W-:-:S13]  /*0400*/  LOP3.LUT P0, RZ, R4, UR5, R15, 0x40, !PT ;  /* 0x0000000504ff7c12 */ /* 0x001fda000f80400f */
[----:B-12---:R-:W-:Y:S05]  /*0410*/  @!P0 BRA.DIV UR4, `(.L_x_4) ;  /* 0x0000000204508947 */ /* 0x006fea000b800000 */
[----:B------:R-:W-:Y:S01]  /*0420*/  NOP ;  /* 0x0000000000007918 */ /* 0x000fe20000000000 */
.L_x_11:
[----:B------:R-:W-:Y:S01]  /*0430*/  ISETP.GT.U32.AND P0, PT, R3, 0x3, PT ;  /* 0x000000030300780c */ /* 0x000fe20003f04070 */
[----:B------:R-:W-:-:S12]  /*0440*/  IMAD.MOV.U32 R3, RZ, RZ, R12 ;  /* 0x000000ffff037224 */ /* 0x000fd800078e000c */
[----:B------:R-:W-:Y:S05]  /*0450*/  @P0 BRA `(.L_x_5) ;  /* 0xfffffffc00c00947 */ /* 0x000fea000383ffff */
.L_x_3:
[----:B------:R-:W-:Y:S05]  /*0460*/  BSYNC B0 ;  /* 0x0000000000007941 */ /* 0x000fea0003800000 */
.L_x_2:
[----:B------:R-:W-:-:S13]  /*0470*/  ISETP.NE.AND P0, PT, R7, RZ, PT ;  /* 0x000000ff0700720c */ /* 0x000fda0003f05270 */
[----:B------:R-:W-:Y:S05]  /*0480*/  @P0 EXIT ;  /* 0x000000000000094d */ /* 0x000fea0003800000 */
[----:B----4-:R-:W0:Y:S01]  /*0490*/  LDS R5, [R6] ;  /* 0x0000000006057984 */ /* 0x010e220000000800 */
[----:B------:R-:W1:Y:S01]  /*04a0*/  LDC.64 R2, c[0x0][0x390] ;  /* 0x0000e400ff027b82 */ /* 0x000e620000000a00 */
[----:B------:R-:W-:Y:S02]  /*04b0*/  R2UR UR4, R10 ;  /* 0x000000000a0472ca */ /* 0x000fe400000e0000 */
[----:B------:R-:W-:Y:S01]  /*04c0*/  R2UR UR5, R11 ;  /* 0x000000000b0572ca */ /* 0x000fe200000e0000 */
[----:B-1----:R-:W-:-:S12]  /*04d0*/  IMAD.WIDE.U32 R2, R0, 0x4, R2 ;  /* 0x0000000400027825 */ /* 0x002fd800078e0002 */
[----:B0-----:R-:W-:Y:S01]  /*04e0*/  REDG.E.ADD.F32.FTZ.RN.STRONG.GPU desc[UR4][R2.64], R5 ;  /* 0x00000005020079a6 */ /* 0x001fe2000c12f304 */
[----:B------:R-:W-:Y:S05]  /*04f0*/  EXIT ;  /* 0x000000000000794d */ /* 0x000fea0003800000 */
.L_x_1:
[----:B------:R-:W-:Y:S01]  /*0500*/  BSSY B0, `(.L_x_6) ;  /* 0x0000004000007945 */ /* 0x000fe20003800000 */
[----:B----4-:R-:W-:Y:S05]  /*0510*/  WARPSYNC.COLLECTIVE R4, `(.L_x_7) ;  /* 0x0000000004087348 */ /* 0x010fea0003c00000 */
[----:B------:R-:W-:Y:S01]  /*0520*/  NOP ;  /* 0x0000000000007918 */ /* 0x000fe20000000000 */
[----:B----4-:R-:W-:Y:S05]  /*0530*/  ENDCOLLECTIVE ;  /* 0x000000000000791b */ /* 0x010fea0003800000 */
.L_x_7:
[----:B------:R-:W-:Y:S05]  /*0540*/  BSYNC B0 ;  /* 0x0000000000007941 */ /* 0x000fea0003800000 */
.L_x_6:
[----:B------:R-:W-:Y:S05]  /*0550*/  BRA `(.L_x_8) ;  /* 0xfffffffc00747947 */ /* 0x000fea000383ffff */
.L_x_4:
[----:B------:R-:W-:Y:S01]  /*0560*/  BSSY B1, `(.L_x_9) ;  /* 0x0000004000017945 */ /* 0x000fe20003800000 */
[----:B------:R-:W-:Y:S05]  /*0570*/  WARPSYNC.COLLECTIVE R4, `(.L_x_10) ;  /* 0x0000000004087348 */ /* 0x000fea0003c00000 */
[----:B------:R-:W-:Y:S01]  /*0580*/  NOP ;  /* 0x0000000000007918 */ /* 0x000fe20000000000 */
[----:B------:R-:W-:Y:S05]  /*0590*/  ENDCOLLECTIVE ;  /* 0x000000000000791b */ /* 0x000fea0003800000 */
.L_x_10:
[----:B------:R-:W-:Y:S05]  /*05a0*/  BSYNC B1 ;  /* 0x0000000000017941 */ /* 0x000fea0003800000 */
.L_x_9:
[----:B------:R-:W-:Y:S05]  /*05b0*/  BRA `(.L_x_11) ;  /* 0xfffffffc009c7947 */ /* 0x000fea000383ffff */
.L_x_12:
        /* <DEDUP_REMOVED lines=12> */
.L_x_29:


//--------------------- .text._Z15kernelSimpleATxPfS_S_i --------------------------
	.section	.text._Z15kernelSimpleATxPfS_S_i,"ax",@progbits
	.align	128
        .global         _Z15kernelSimpleATxPfS_S_i
        .type           _Z15kernelSimpleATxPfS_S_i,@function
        .size           _Z15kernelSimpleATxPfS_S_i,(.L_x_30 - _Z15kernelSimpleATxPfS_S_i)
        .other          _Z15kernelSimpleATxPfS_S_i,@"STO_CUDA_ENTRY STV_DEFAULT"
_Z15kernelSimpleATxPfS_S_i:
.text._Z15kernelSimpleATxPfS_S_i:
[----:B------:R-:W-:Y:S01]  /*0000*/  LDC R1, c[0x0][0x37c] ;  /* 0x0000df00ff017b82 */ /* 0x000fe20000000800 */
[----:B------:R-:W0:Y:S07]  /*0010*/  S2R R9, SR_CTAID.Y ;  /* 0x0000000000097919 */ /* 0x000e2e0000002600 */
[----:B------:R-:W1:Y:S01]  /*0020*/  S2UR UR6, SR_CTAID.X ;  /* 0x00000000000679c3 */ /* 0x000e620000002500 */
[----:B------:R-:W0:Y:S01]  /*0030*/  LDCU UR7, c[0x0][0x360] ;  /* 0x00006c00ff0777ac */ /* 0x000e220008000800 */
[----:B------:R-:W0:Y:S01]  /*0040*/  S2R R0, SR_TID.X ;  /* 0x0000000000007919 */ /* 0x000e220000002100 */
[----:B------:R-:W2:Y:S05]  /*0050*/  LDCU.64 UR4, c[0x0][0x358] ;  /* 0x00006b00ff0477ac */ /* 0x000eaa0008000a00 */
[----:B------:R-:W1:Y:S08]  /*0060*/  LDC R2, c[0x0][0x398] ;  /* 0x0000e600ff027b82 */ /* 0x000e700000000800 */
[----:B------:R-:W3:Y:S08]  /*0070*/  LDC.64 R6, c[0x0][0x388] ;  /* 0x0000e200ff067b82 */ /* 0x000ef00000000a00 */
[----:B------:R-:W4:Y:S01]  /*0080*/  LDC.64 R4, c[0x0][0x380] ;  /* 0x0000e000ff047b82 */ /* 0x000f220000000a00 */
[----:B0-----:R-:W-:-:S04]  /*0090*/  IMAD R9, R9, UR7, R0 ;  /* 0x0000000709097c24 */ /* 0x001fc8000f8e0200 */
[C---:B-1----:R-:W-:Y:S02]  /*00a0*/  IMAD R3, R9.reuse, R2, UR6 ;  /* 0x0000000609037e24 */ /* 0x042fe4000f8e0202 */
[----:B---3--:R-:W-:-:S06]  /*00b0*/  IMAD.WIDE.U32 R6, R9, 0x4, R6 ;  /* 0x0000000409067825 */ /* 0x008fcc00078e0006 */
[----:B--2---:R-:W2:Y:S01]  /*00c0*/  LDG.E R7, desc[UR4][R6.64] ;  /* 0x0000000406077981 */ /* 0x004ea2000c1e1900 */
[----:B----4-:R-:W-:Y:S02]  /*00d0*/  IMAD.WIDE R4, R3, 0x4, R4 ;  /* 0x0000000403047825 */ /* 0x010fe400078e0204 */
[----:B------:R-:W0:Y:S04]  /*00e0*/  LDC.64 R2, c[0x0][0x390] ;  /* 0x0000e400ff027b82 */ /* 0x000e280000000a00 */
[----:B------:R-:W2:Y:S01]  /*00f0*/  LDG.E R4, desc[UR4][R4.64] ;  /* 0x0000000404047981 */ /* 0x000ea2000c1e1900 */
[----:B0-----:R-:W-:-:S04]  /*0100*/  IMAD.WIDE.U32 R2, R9, 0x4, R2 ;  /* 0x0000000409027825 */ /* 0x001fc800078e0002 */
[----:B--2---:R-:W-:-:S05]  /*0110*/  FMUL R9, R4, R7 ;  /* 0x0000000704097220 */ /* 0x004fca0000400000 */
[----:B------:R-:W-:Y:S01]  /*0120*/  REDG.E.ADD.F32.FTZ.RN.STRONG.GPU desc[UR4][R2.64], R9 ;  /* 0x00000009020079a6 */ /* 0x000fe2000c12f304 */
[----:B------:R-:W-:Y:S05]  /*0130*/  EXIT ;  /* 0x000000000000794d */ /* 0x000fea0003800000 */
.L_x_13:
        /* <DEDUP_REMOVED lines=12> */
.L_x_30:


//--------------------- .text._Z8kernelAxPfS_S_i  --------------------------
	.section	.text._Z8kernelAxPfS_S_i,"ax",@progbits
	.align	128
        .global         _Z8kernelAxPfS_S_i
        .type           _Z8kernelAxPfS_S_i,@function
        .size           _Z8kernelAxPfS_S_i,(.L_x_31 - _Z8kernelAxPfS_S_i)
        .other          _Z8kernelAxPfS_S_i,@"STO_CUDA_ENTRY STV_DEFAULT"
_Z8kernelAxPfS_S_i:
.text._Z8kernelAxPfS_S_i:
[----:B------:R-:W-:Y:S01]  /*0000*/  LDC R1, c[0x0][0x37c] ;  /* 0x0000df00ff017b82 */ /* 0x000fe20000000800 */
[----:B------:R-:W0:Y:S07]  /*0010*/  S2R R13, SR_TID.X ;  /* 0x00000000000d7919 */ /* 0x000e2e0000002100 */
[----:B------:R-:W0:Y:S01]  /*0020*/  S2UR UR4, SR_CTAID.Y ;  /* 0x00000000000479c3 */ /* 0x000e220000002600 */
[----:B------:R-:W1:Y:S01]  /*0030*/  LDCU UR5, c[0x0][0x398] ;  /* 0x00007300ff0577ac */ /* 0x000e620008000800 */
[----:B------:R-:W1:Y:S06]  /*0040*/  S2R R0, SR_CTAID.X ;  /* 0x0000000000007919 */ /* 0x000e6c0000002500 */
[----:B------:R-:W0:Y:S08]  /*0050*/  LDC R8, c[0x0][0x360] ;  /* 0x0000d800ff087b82 */ /* 0x000e300000000800 */
[----:B------:R-:W2:Y:S08]  /*0060*/  LDC.64 R10, c[0x0][0x358] ;  /* 0x0000d600ff0a7b82 */ /* 0x000eb00000000a00 */
[----:B------:R-:W3:Y:S08]  /*0070*/  LDC.64 R2, c[0x0][0x388] ;  /* 0x0000e200ff027b82 */ /* 0x000ef00000000a00 */
[----:B------:R-:W4:Y:S01]  /*0080*/  LDC.64 R4, c[0x0][0x380] ;  /* 0x0000e000ff047b82 */ /* 0x000f220000000a00 */
[----:B0-----:R-:W-:-:S04]  /*0090*/  IMAD R7, R8, UR4, R13 ;  /* 0x0000000408077c24 */ /* 0x001fc8000f8e020d */
[----:B-1----:R-:W-:Y:S01]  /*00a0*/  IMAD R9, R0, UR5, R7 ;  /* 0x0000000500097c24 */ /* 0x002fe2000f8e0207 */
[C---:B--2---:R-:W-:Y:S02]  /*00b0*/  R2UR UR6, R10.reuse ;  /* 0x000000000a0672ca */ /* 0x044fe400000e0000 */
[C---:B------:R-:W-:Y:S02]  /*00c0*/  R2UR UR7, R11.reuse ;  /* 0x000000000b0772ca */ /* 0x040fe400000e0000 */
[----:B------:R-:W-:Y:S02]  /*00d0*/  R2UR UR8, R10 ;  /* 0x000000000a0872ca */ /* 0x000fe400000e0000 */
[----:B------:R-:W-:Y:S01]  /*00e0*/  R2UR UR9, R11 ;  /* 0x000000000b0972ca */ /* 0x000fe200000e0000 */
[----:B---3--:R-:W-:-:S04]  /*00f0*/  IMAD.WIDE.U32 R2, R7, 0x4, R2 ;  /* 0x0000000407027825 */ /* 0x008fc800078e0002 */
[----:B----4-:R-:W-:-:S08]  /*0100*/  IMAD.WIDE R4, R9, 0x4, R4 ;  /* 0x0000000409047825 */ /* 0x010fd000078e0204 */
[----:B------:R0:W2:Y:S04]  /*0110*/  LDG.E R2, desc[UR8][R2.64] ;  /* 0x0000000802027981 */ /* 0x0000a8000c1e1900 */
[----:B------:R1:W2:Y:S01]  /*0120*/  LDG.E R5, desc[UR6][R4.64] ;  /* 0x0000000604057981 */ /* 0x0002a2000c1e1900 */
[----:B------:R-:W3:Y:S01]  /*0130*/  LDCU UR4, c[0x0][0x364] ;  /* 0x00006c80ff0477ac */ /* 0x000ee20008000800 */
[----:B------:R-:W3:Y:S01]  /*0140*/  S2R R6, SR_TID.Y ;  /* 0x0000000000067919 */ /* 0x000ee20000002200 */
[----:B------:R-:W4:Y:S01]  /*0150*/  LDCU UR5, c[0x0][0x368] ;  /* 0x00006d00ff0577ac */ /* 0x000f220008000800 */
[----:B0-----:R-:W-:Y:S01]  /*0160*/  IMAD.MOV.U32 R3, RZ, RZ, -0x1 ;  /* 0xffffffffff037424 */ /* 0x001fe200078e00ff */
[----:B------:R-:W3:Y:S01]  /*0170*/  S2R R7, SR_TID.Z ;  /* 0x0000000000077919 */ /* 0x000ee20000002300 */
[----:B------:R-:W0:Y:S01]  /*0180*/  S2R R9, SR_LTMASK ;  /* 0x0000000000097919 */ /* 0x000e220000003900 */
[----:B------:R-:W5:Y:S01]  /*0190*/  S2R R12, SR_CgaCtaId ;  /* 0x00000000000c7919 */ /* 0x000f620000008800 */
[----:B---3--:R-:W-:-:S04]  /*01a0*/  IMAD R6, R7, UR4, R6 ;  /* 0x0000000407067c24 */ /* 0x008fc8000f8e0206 */
[----:B------:R-:W-:Y:S02]  /*01b0*/  IMAD R6, R6, R8, R13 ;  /* 0x0000000806067224 */ /* 0x000fe400078e020d */
[----:B------:R-:W-:-:S03]  /*01c0*/  IMAD R8, R8, UR4, RZ ;  /* 0x0000000408087c24 */ /* 0x000fc6000f8e02ff */
[C---:B------:R-:W-:Y:S01]  /*01d0*/  LOP3.LUT R7, R6.reuse, 0x3fffffe0, RZ, 0xc0, !PT ;  /* 0x3fffffe006077812 */ /* 0x040fe200078ec0ff */
[----:B------:R-:W-:-:S04]  /*01e0*/  IMAD.SHL.U32 R6, R6, 0x4, RZ ;  /* 0x0000000406067824 */ /* 0x000fc800078e00ff */
[----:B----4-:R-:W-:Y:S01]  /*01f0*/  IMAD R7, R8, UR5, -R7 ;  /* 0x0000000508077c24 */ /* 0x010fe2000f8e0a07 */
[----:B------:R-:W-:Y:S01]  /*0200*/  LOP3.LUT R6, R6, 0xffffff80, RZ, 0xc0, !PT ;  /* 0xffffff8006067812 */ /* 0x000fe200078ec0ff */
[----:B------:R-:W-:-:S03]  /*0210*/  VOTEU.ANY UR5, UPT, PT ;  /* 0x0000000000057886 */ /* 0x000fc600038e0100 */
[----:B-1----:R-:W-:-:S05]  /*0220*/  VIMNMX.U32 R4, PT, PT, R7, 0x20, !PT ;  /* 0x0000002007047848 */ /* 0x002fca0007fe0000 */
[----:B------:R-:W-:-:S05]  /*0230*/  IMAD.IADD R4, R4, 0x1, -R7 ;  /* 0x0000000104047824 */ /* 0x000fca00078e0a07 */
[----:B------:R-:W-:Y:S02]  /*0240*/  SHF.R.U32.HI R4, RZ, R4, R3 ;  /* 0x00000004ff047219 */ /* 0x000fe40000011603 */
[----:B------:R-:W-:Y:S02]  /*0250*/  MOV R3, 0x400 ;  /* 0x0000040000037802 */ /* 0x000fe40000000f00 */
[----:B0-----:R-:W-:Y:S01]  /*0260*/  LOP3.LUT R7, R9, R4, RZ, 0xc0, !PT ;  /* 0x0000000409077212 */ /* 0x001fe200078ec0ff */
[----:B------:R-:W0:Y:S01]  /*0270*/  MATCH.ANY R13, R4 ;  /* 0x00000000040d73a1 */ /* 0x000e2200000e8000 */
[----:B-----5:R-:W-:-:S07]  /*0280*/  LEA R3, R12, R3, 0x18 ;  /* 0x000000030c037211 */ /* 0x020fce00078ec0ff */
[----:B------:R-:W1:Y:S01]  /*0290*/  REDUX.OR UR4, R4 ;  /* 0x00000000040473c4 */ /* 0x000e620000004000 */
[----:B------:R-:W3:Y:S01]  /*02a0*/  POPC R9, R7 ;  /* 0x0000000700097309 */ /* 0x000ee20000000000 */
[----:B------:R-:W-:-:S07]  /*02b0*/  IMAD.IADD R6, R6, 0x1, R3 ;  /* 0x0000000106067824 */ /* 0x000fce00078e0203 */
[----:B------:R4:W1:Y:S01]  /*02c0*/  POPC R3, R4 ;  /* 0x0000000400037309 */ /* 0x0008620000000000 */
[----:B0-----:R-:W-:Y:S01]  /*02d0*/  LOP3.LUT P0, RZ, R4, UR5, R13, 0x40, !PT ;  /* 0x0000000504ff7c12 */ /* 0x001fe2000f80400d */
[----:B--2---:R-:W-:Y:S01]  /*02e0*/  FMUL R2, R5, R2 ;  /* 0x0000000205027220 */ /* 0x004fe20000400000 */
[----:B---3--:R-:W-:-:S05]  /*02f0*/  IMAD R5, R9, 0x4, R6 ;  /* 0x0000000409057824 */ /* 0x008fca00078e0206 */
[----:B------:R4:W-:Y:S06]  /*0300*/  STS [R5], R2 ;  /* 0x0000000205007388 */ /* 0x0009ec0000000800 */
[----:B-1----:R-:W-:Y:S05]  /*0310*/  @!P0 BRA.DIV UR4, `(.L_x_14) ;  /* 0x0000000204788947 */ /* 0x002fea000b800000 */
[----:B------:R-:W-:Y:S01]  /*0320*/  NOP ;  /* 0x0000000000007918 */ /* 0x000fe20000000000 */
.L_x_21:
[----:B------:R-:W-:Y:S01]  /*0330*/  ISETP.GE.U32.AND P0, PT, R3, 0x2, PT ;  /* 0x000000020300780c */ /* 0x000fe20003f06070 */
[----:B------:R-:W-:-:S12]  /*0340*/  BSSY B0, `(.L_x_15) ;  /* 0x0000012000007945 */ /* 0x000fd80003800000 */
[----:B------:R-:W-:Y:S05]  /*0350*/  @!P0 BRA `(.L_x_16) ;  /* 0x0000000000408947 */ /* 0x000fea0003800000 */
.L_x_18:
        /* <DEDUP_REMOVED lines=13> */
.L_x_24:
[----:B------:R-:W-:Y:S01]  /*0430*/  ISETP.GT.U32.AND P0, PT, R3, 0x3, PT ;  /* 0x000000030300780c */ /* 0x000fe20003f04070 */
[----:B------:R-:W-:-:S12]  /*0440*/  IMAD.MOV.U32 R3, RZ, RZ, R12 ;  /* 0x000000ffff037224 */ /* 0x000fd800078e000c */
[----:B------:R-:W-:Y:S05]  /*0450*/  @P0 BRA `(.L_x_18) ;  /* 0xfffffffc00c00947 */ /* 0x000fea000383ffff */
.L_x_16:
[----:B------:R-:W-:Y:S05]  /*0460*/  BSYNC B0 ;  /* 0x0000000000007941 */ /* 0x000fea0003800000 */
.L_x_15:
        /* <DEDUP_REMOVED lines=9> */
.L_x_14:
[----:B------:R-:W-:Y:S01]  /*0500*/  BSSY B0, `(.L_x_19) ;  /* 0x0000004000007945 */ /* 0x000fe20003800000 */
[----:B----4-:R-:W-:Y:S05]  /*0510*/  WARPSYNC.COLLECTIVE R4, `(.L_x_20) ;  /* 0x0000000004087348 */ /* 0x010fea0003c00000 */
[----:B------:R-:W-:Y:S01]  /*0520*/  NOP ;  /* 0x0000000000007918 */ /* 0x000fe20000000000 */
[----:B----4-:R-:W-:Y:S05]  /*0530*/  ENDCOLLECTIVE ;  /* 0x000000000000791b */ /* 0x010fea0003800000 */
.L_x_20:
[----:B------:R-:W-:Y:S05]  /*0540*/  BSYNC B0 ;  /* 0x0000000000007941 */ /* 0x000fea0003800000 */
.L_x_19:
[----:B------:R-:W-:Y:S05]  /*0550*/  BRA `(.L_x_21) ;  /* 0xfffffffc00747947 */ /* 0x000fea000383ffff */
.L_x_17:
[----:B------:R-:W-:Y:S01]  /*0560*/  BSSY B1, `(.L_x_22) ;  /* 0x0000004000017945 */ /* 0x000fe20003800000 */
[----:B------:R-:W-:Y:S05]  /*0570*/  WARPSYNC.COLLECTIVE R4, `(.L_x_23) ;  /* 0x0000000004087348 */ /* 0x000fea0003c00000 */
[----:B------:R-:W-:Y:S01]  /*0580*/  NOP ;  /* 0x0000000000007918 */ /* 0x000fe20000000000 */
[----:B------:R-:W-:Y:S05]  /*0590*/  ENDCOLLECTIVE ;  /* 0x000000000000791b */ /* 0x000fea0003800000 */
.L_x_23:
[----:B------:R-:W-:Y:S05]  /*05a0*/  BSYNC B1 ;  /* 0x0000000000017941 */ /* 0x000fea0003800000 */
.L_x_22:
[----:B------:R-:W-:Y:S05]  /*05b0*/  BRA `(.L_x_24) ;  /* 0xfffffffc009c7947 */ /* 0x000fea000383ffff */
.L_x_25:
        /* <DEDUP_REMOVED lines=12> */
.L_x_31:


//--------------------- .text._Z12kernelAxShflPfS_S_i --------------------------
	.section	.text._Z12kernelAxShflPfS_S_i,"ax",@progbits
	.align	128
        .global         _Z12kernelAxShflPfS_S_i
        .type           _Z12kernelAxShflPfS_S_i,@function
        .size           _Z12kernelAxShflPfS_S_i,(.L_x_32 - _Z12kernelAxShflPfS_S_i)
        .other          _Z12kernelAxShflPfS_S_i,@"STO_CUDA_ENTRY STV_DEFAULT"
_Z12kernelAxShflPfS_S_i:
.text._Z12kernelAxShflPfS_S_i:
[----:B------:R-:W-:Y:S01]  /*0000*/  LDC R1, c[0x0][0x37c] ;  /* 0x0000df00ff017b82 */ /* 0x000fe20000000800 */
[----:B------:R-:W0:Y:S07]  /*0010*/  S2R R10, SR_TID.X ;  /* 0x00000000000a7919 */ /* 0x000e2e0000002100 */
[----:B------:R-:W0:Y:S01]  /*0020*/  S2UR UR6, SR_CTAID.Y ;  /* 0x00000000000679c3 */ /* 0x000e220000002600 */
[----:B------:R-:W1:Y:S01]  /*0030*/  LDCU UR7, c[0x0][0x398] ;  /* 0x00007300ff0777ac */ /* 0x000e620008000800 */
[----:B------:R-:W1:Y:S01]  /*0040*/  S2R R0, SR_CTAID.X ;  /* 0x0000000000007919 */ /* 0x000e620000002500 */
[----:B------:R-:W2:Y:S05]  /*0050*/  LDCU.64 UR4, c[0x0][0x358] ;  /* 0x00006b00ff0477ac */ /* 0x000eaa0008000a00 */
[----:B------:R-:W0:Y:S08]  /*0060*/  LDC R11, c[0x0][0x360] ;  /* 0x0000d800ff0b7b82 */ /* 0x000e300000000800 */
[----:B------:R-:W3:Y:S08]  /*0070*/  LDC.64 R4, c[0x0][0x388] ;  /* 0x0000e200ff047b82 */ /* 0x000ef00000000a00 */
[----:B------:R-:W4:Y:S01]  /*0080*/  LDC.64 R2, c[0x0][0x380] ;  /* 0x0000e000ff027b82 */ /* 0x000f220000000a00 */
[----:B0-----:R-:W-:-:S04]  /*0090*/  IMAD R7, R11, UR6, R10 ;  /* 0x000000060b077c24 */ /* 0x001fc8000f8e020a */
[----:B-1----:R-:W-:Y:S02]  /*00a0*/  IMAD R9, R0, UR7, R7 ;  /* 0x0000000700097c24 */ /* 0x002fe4000f8e0207 */
[----:B---3--:R-:W-:-:S06]  /*00b0*/  IMAD.WIDE.U32 R4, R7, 0x4, R4 ;  /* 0x0000000407047825 */ /* 0x008fcc00078e0004 */
[----:B--2---:R-:W2:Y:S01]  /*00c0*/  LDG.E R5, desc[UR4][R4.64] ;  /* 0x0000000404057981 */ /* 0x004ea2000c1e1900 */
[----:B----4-:R-:W-:-:S06]  /*00d0*/  IMAD.WIDE R2, R9, 0x4, R2 ;  /* 0x0000000409027825 */ /* 0x010fcc00078e0202 */
[----:B------:R0:W2:Y:S01]  /*00e0*/  LDG.E R2, desc[UR4][R2.64] ;  /* 0x0000000402027981 */ /* 0x0000a2000c1e1900 */
[----:B------:R-:W0:Y:S01]  /*00f0*/  S2R R12, SR_TID.Y ;  /* 0x00000000000c7919 */ /* 0x000e220000002200 */
[----:B------:R-:W0:Y:S01]  /*0100*/  S2R R13, SR_TID.Z ;  /* 0x00000000000d7919 */ /* 0x000e220000002300 */
[----:B------:R-:W0:Y:S02]  /*0110*/  LDCU UR6, c[0x0][0x364] ;  /* 0x00006c80ff0677ac */ /* 0x000e240008000800 */
[----:B0-----:R-:W-:-:S04]  /*0120*/  IMAD R3, R13, UR6, R12 ;  /* 0x000000060d037c24 */ /* 0x001fc8000f8e020c */
[----:B------:R-:W-:-:S05]  /*0130*/  IMAD R3, R3, R11, R10 ;  /* 0x0000000b03037224 */ /* 0x000fca00078e020a */
        /* <DEDUP_REMOVED lines=19> */
.L_x_26:
        /* <DEDUP_REMOVED lines=9> */
.L_x_32:


//--------------------- .text._Z14kernelSimpleAxPfS_S_i --------------------------
	.section	.text._Z14kernelSimpleAxPfS_S_i,"ax",@progbits
	.align	128
        .global         _Z14kernelSimpleAxPfS_S_i
        .type           _Z14kernelSimpleAxPfS_S_i,@function
        .size           _Z14kernelSimpleAxPfS_S_i,(.L_x_33 - _Z14kernelSimpleAxPfS_S_i)
        .other          _Z14kernelSimpleAxPfS_S_i,@"STO_CUDA_ENTRY STV_DEFAULT"
_Z14kernelSimpleAxPfS_S_i:
.text._Z14kernelSimpleAxPfS_S_i:
        /* <DEDUP_REMOVED lines=11> */
[----:B-1----:R-:W-:Y:S02]  /*00b0*/  IMAD.WIDE.U32 R6, R3, 0x4, R6 ;  /* 0x0000000403067825 */ /* 0x002fe400078e0006 */
[----:B------:R-:W0:Y:S02]  /*00c0*/  LDC.64 R2, c[0x0][0x390] ;  /* 0x0000e400ff027b82 */ /* 0x000e240000000a00 */
[----:B----4-:R-:W-:Y:S02]  /*00d0*/  IMAD.WIDE R4, R9, 0x4, R4 ;  /* 0x0000000409047825 */ /* 0x010fe400078e0204 */
[----:B---3--:R-:W2:Y:S04]  /*00e0*/  LDG.E R7, desc[UR4][R6.64] ;  /* 0x0000000406077981 */ /* 0x008ea8000c1e1900 */
[----:B------:R-:W2:Y:S01]  /*00f0*/  LDG.E R4, desc[UR4][R4.64] ;  /* 0x0000000404047981 */ /* 0x000ea2000c1e1900 */
[----:B0-----:R-:W-:-:S04]  /*0100*/  IMAD.WIDE.U32 R2, R0, 0x4, R2 ;  /* 0x0000000400027825 */ /* 0x001fc800078e0002 */
[----:B--2---:R-:W-:-:S05]  /*0110*/  FMUL R9, R4, R7 ;  /* 0x0000000704097220 */ /* 0x004fca0000400000 */
[----:B------:R-:W-:Y:S01]  /*0120*/  REDG.E.ADD.F32.FTZ.RN.STRONG.GPU desc[UR4][R2.64], R9 ;  /* 0x00000009020079a6 */ /* 0x000fe2000c12f304 */
[----:B------:R-:W-:Y:S05]  /*0130*/  EXIT ;  /* 0x000000000000794d */ /* 0x000fea0003800000 */
.L_x_27:
        /* <DEDUP_REMOVED lines=12> */
.L_x_33:


//--------------------- .nv.shared.reserved.0     --------------------------
	.section	.nv.shared.reserved.0,"aw",@nobits
	.weak		__nv_reservedSMEM_offset_0_alias
	.size		__nv_reservedSMEM_offset_0_alias, 0, 64
	.other		__nv_reservedSMEM_offset_0_alias,@"STO_CUDA_RESERVED_SHARED STV_DEFAULT"
__nv_reservedSMEM_offset_0_alias:
	.zero		0
	.zero		64


//--------------------- .nv.shared._Z9kernelATxPfS_S_i --------------------------
	.section	.nv.shared._Z9kernelATxPfS_S_i,"aw",@nobits
	.sectionflags	@""
	.align	4
.nv.shared._Z9kernelATxPfS_S_i:
	.zero		5120


//--------------------- .nv.shared._Z8kernelAxPfS_S_i --------------------------
	.section	.nv.shared._Z8kernelAxPfS_S_i,"aw",@nobits
	.sectionflags	@""
	.align	4
.nv.shared._Z8kernelAxPfS_S_i:
	.zero		5120


//--------------------- .nv.constant0._Z13kernelATxShflPfS_S_i --------------------------
	.section	.nv.constant0._Z13kernelATxShflPfS_S_i,"a",@progbits
	.sectionflags	@""
	.align	4
.nv.constant0._Z13kernelATxShflPfS_S_i:
	.zero		924


//--------------------- .nv.constant0._Z9kernelATxPfS_S_i --------------------------
	.section	.nv.constant0._Z9kernelATxPfS_S_i,"a",@progbits
	.sectionflags	@""
	.align	4
.nv.constant0._Z9kernelATxPfS_S_i:
	.zero		924


//--------------------- .nv.constant0._Z15kernelSimpleATxPfS_S_i --------------------------
	.section	.nv.constant0._Z15kernelSimpleATxPfS_S_i,"a",@progbits
	.sectionflags	@""
	.align	4
.nv.constant0._Z15kernelSimpleATxPfS_S_i:
	.zero		924


//--------------------- .nv.constant0._Z8kernelAxPfS_S_i --------------------------
	.section	.nv.constant0._Z8kernelAxPfS_S_i,"a",@progbits
	.sectionflags	@""
	.align	4
.nv.constant0._Z8kernelAxPfS_S_i:
	.zero		924


//--------------------- .nv.constant0._Z12kernelAxShflPfS_S_i --------------------------
	.section	.nv.constant0._Z12kernelAxShflPfS_S_i,"a",@progbits
	.sectionflags	@""
	.align	4
.nv.constant0._Z12kernelAxShflPfS_S_i:
	.zero		924


//--------------------- .nv.constant0._Z14kernelSimpleAxPfS_S_i --------------------------
	.section	.nv.constant0._Z14kernelSimpleAxPfS_S_i,"a",@progbits
	.sectionflags	@""
	.align	4
.nv.constant0._Z14kernelSimpleAxPfS_S_i:
	.zero		924


//--------------------- SYMBOLS --------------------------

	.type		.nv.reservedSmem.offset0,@object
	.size		.nv.reservedSmem.offset0,0x4
	.type		.nv.reservedSmem.cap,@object
	.size		.nv.reservedSmem.cap,0x4
